//
// Generated by NVIDIA NVVM Compiler
//
// Compiler Build ID: CL-36424714
// Cuda compilation tools, release 13.0, V13.0.88
// Based on NVVM 20.0.0
//

.version 9.0
.target sm_100
.address_size 64

	// .globl	_Z14gemm_kernel_NNPKfS0_P6float4ffiii
// _ZZ14gemm_kernel_NNPKfS0_P6float4ffiiiE6smem_a has been demoted
// _ZZ14gemm_kernel_NNPKfS0_P6float4ffiiiE6smem_b has been demoted

.visible .entry _Z14gemm_kernel_NNPKfS0_P6float4ffiii(
	.param .u64 .ptr .align 1 _Z14gemm_kernel_NNPKfS0_P6float4ffiii_param_0,
	.param .u64 .ptr .align 1 _Z14gemm_kernel_NNPKfS0_P6float4ffiii_param_1,
	.param .u64 .ptr .align 1 _Z14gemm_kernel_NNPKfS0_P6float4ffiii_param_2,
	.param .f32 _Z14gemm_kernel_NNPKfS0_P6float4ffiii_param_3,
	.param .f32 _Z14gemm_kernel_NNPKfS0_P6float4ffiii_param_4,
	.param .u32 _Z14gemm_kernel_NNPKfS0_P6float4ffiii_param_5,
	.param .u32 _Z14gemm_kernel_NNPKfS0_P6float4ffiii_param_6,
	.param .u32 _Z14gemm_kernel_NNPKfS0_P6float4ffiii_param_7
)
{
	.reg .pred 	%p<132>;
	.reg .b32 	%r<233>;
	.reg .b32 	%f<1775>;
	.reg .b64 	%rd<121>;
	// demoted variable
	.shared .align 16 .b8 _ZZ14gemm_kernel_NNPKfS0_P6float4ffiiiE6smem_a[16384];
	// demoted variable
	.shared .align 16 .b8 _ZZ14gemm_kernel_NNPKfS0_P6float4ffiiiE6smem_b[16384];
	ld.param.u64 	%rd34, [_Z14gemm_kernel_NNPKfS0_P6float4ffiii_param_0];
	ld.param.u64 	%rd35, [_Z14gemm_kernel_NNPKfS0_P6float4ffiii_param_1];
	ld.param.u64 	%rd36, [_Z14gemm_kernel_NNPKfS0_P6float4ffiii_param_2];
	ld.param.u32 	%r51, [_Z14gemm_kernel_NNPKfS0_P6float4ffiii_param_5];
	ld.param.u32 	%r52, [_Z14gemm_kernel_NNPKfS0_P6float4ffiii_param_6];
	ld.param.u32 	%r54, [_Z14gemm_kernel_NNPKfS0_P6float4ffiii_param_7];
	cvta.to.global.u64 	%rd37, %rd36;
	cvta.to.global.u64 	%rd38, %rd35;
	cvta.to.global.u64 	%rd1, %rd34;
	mov.u32 	%r55, %tid.x;
	and.b32  	%r1, %r55, 15;
	shr.u32 	%r2, %r55, 4;
	shr.u32 	%r56, %r55, 2;
	shr.u32 	%r57, %r55, 5;
	mov.u32 	%r59, %ctaid.y;
	shl.b32 	%r60, %r59, 7;
	mul.lo.s32 	%r61, %r60, %r54;
	cvt.u64.u32 	%rd39, %r61;
	mul.lo.s32 	%r62, %r54, %r56;
	cvt.s64.s32 	%rd40, %r62;
	shl.b32 	%r63, %r55, 2;
	and.b32  	%r64, %r63, 12;
	cvt.u64.u32 	%rd41, %r64;
	add.s64 	%rd42, %rd40, %rd41;
	add.s64 	%rd2, %rd42, %rd39;
	shl.b64 	%rd43, %rd2, 2;
	add.s64 	%rd3, %rd1, %rd43;
	mov.u32 	%r65, %ctaid.x;
	shl.b32 	%r66, %r65, 7;
	mul.lo.s32 	%r67, %r52, %r57;
	cvt.s64.s32 	%rd44, %r67;
	and.b32  	%r68, %r63, 124;
	or.b32  	%r69, %r68, %r66;
	cvt.u64.u32 	%rd45, %r69;
	add.s64 	%rd46, %rd45, %rd44;
	shl.b64 	%rd47, %rd46, 2;
	add.s64 	%rd4, %rd38, %rd47;
	mul.lo.s32 	%r70, %r52, %r60;
	shr.u32 	%r71, %r70, 2;
	cvt.u64.u32 	%rd48, %r71;
	shl.b32 	%r72, %r65, 5;
	cvt.u64.u32 	%rd49, %r72;
	add.s64 	%rd50, %rd48, %rd49;
	shl.b64 	%rd51, %rd50, 4;
	add.s64 	%rd5, %rd37, %rd51;
	shl.b32 	%r73, %r55, 9;
	and.b32  	%r74, %r73, 1536;
	or.b32  	%r3, %r74, %r56;
	add.s32 	%r75, %r60, %r56;
	setp.lt.u32 	%p13, %r75, %r51;
	and.b32  	%r76, %r63, 60;
	setp.lt.s32 	%p14, %r76, %r54;
	and.pred  	%p128, %p13, %p14;
	add.s32 	%r77, %r75, 64;
	setp.lt.u32 	%p15, %r77, %r51;
	and.pred  	%p129, %p15, %p14;
	setp.lt.u32 	%p16, %r69, %r52;
	setp.lt.s32 	%p17, %r57, %r54;
	and.pred  	%p130, %p16, %p17;
	add.s32 	%r78, %r57, 8;
	setp.lt.s32 	%p18, %r78, %r54;
	and.pred  	%p131, %p16, %p18;
	mov.f32 	%f1663, 0f00000000;
	not.pred 	%p19, %p128;
	mov.f32 	%f1664, %f1663;
	mov.f32 	%f1665, %f1663;
	mov.f32 	%f1666, %f1663;
	@%p19 bra 	$L__BB0_2;
	ld.global.nc.v4.f32 	{%f1663, %f1664, %f1665, %f1666}, [%rd3];
$L__BB0_2:
	mov.f32 	%f1667, 0f00000000;
	not.pred 	%p20, %p129;
	mov.f32 	%f1668, %f1667;
	mov.f32 	%f1669, %f1667;
	mov.f32 	%f1670, %f1667;
	@%p20 bra 	$L__BB0_4;
	shl.b32 	%r79, %r54, 6;
	mul.wide.u32 	%rd52, %r79, 4;
	add.s64 	%rd53, %rd3, %rd52;
	ld.global.nc.v4.f32 	{%f1667, %f1668, %f1669, %f1670}, [%rd53];
$L__BB0_4:
	mov.f32 	%f1671, 0f00000000;
	not.pred 	%p21, %p130;
	mov.f32 	%f1672, %f1671;
	mov.f32 	%f1673, %f1671;
	mov.f32 	%f1674, %f1671;
	@%p21 bra 	$L__BB0_6;
	ld.global.nc.v4.f32 	{%f1674, %f1673, %f1672, %f1671}, [%rd4];
$L__BB0_6:
	mov.f32 	%f1675, 0f00000000;
	not.pred 	%p22, %p131;
	mov.f32 	%f1676, %f1675;
	mov.f32 	%f1677, %f1675;
	mov.f32 	%f1678, %f1675;
	@%p22 bra 	$L__BB0_8;
	shl.b32 	%r80, %r52, 3;
	mul.wide.s32 	%rd54, %r80, 4;
	add.s64 	%rd55, %rd4, %rd54;
	ld.global.nc.v4.f32 	{%f1678, %f1677, %f1676, %f1675}, [%rd55];
$L__BB0_8:
	shl.b32 	%r83, %r3, 2;
	mov.u32 	%r84, _ZZ14gemm_kernel_NNPKfS0_P6float4ffiiiE6smem_a;
	add.s32 	%r85, %r84, %r83;
	st.shared.f32 	[%r85], %f1663;
	st.shared.f32 	[%r85+512], %f1664;
	st.shared.f32 	[%r85+1024], %f1665;
	st.shared.f32 	[%r85+1536], %f1666;
	st.shared.f32 	[%r85+256], %f1667;
	st.shared.f32 	[%r85+768], %f1668;
	st.shared.f32 	[%r85+1280], %f1669;
	st.shared.f32 	[%r85+1792], %f1670;
	shl.b32 	%r86, %r55, 4;
	mov.u32 	%r87, _ZZ14gemm_kernel_NNPKfS0_P6float4ffiiiE6smem_b;
	add.s32 	%r88, %r87, %r86;
	st.shared.v4.f32 	[%r88], {%f1674, %f1673, %f1672, %f1671};
	st.shared.v4.f32 	[%r88+4096], {%f1678, %f1677, %f1676, %f1675};
	bar.sync 	0;
	shl.b32 	%r89, %r2, 4;
	add.s32 	%r90, %r84, %r89;
	ld.shared.v4.f32 	{%f1750, %f1749, %f1748, %f1747}, [%r90];
	ld.shared.v4.f32 	{%f1746, %f1745, %f1744, %f1743}, [%r90+256];
	shl.b32 	%r91, %r1, 4;
	add.s32 	%r92, %r87, %r91;
	ld.shared.v4.f32 	{%f1758, %f1757, %f1756, %f1755}, [%r92];
	ld.shared.v4.f32 	{%f1754, %f1753, %f1752, %f1751}, [%r92+256];
	mul.lo.s32 	%r229, %r52, 24;
	shl.b32 	%r228, %r52, 4;
	add.s64 	%rd57, %rd43, %rd1;
	add.s64 	%rd120, %rd57, 64;
	mov.b32 	%r232, 1;
	mov.b32 	%r230, 0;
	mov.f32 	%f1679, 0f00000000;
	mov.f32 	%f1680, %f1679;
	mov.f32 	%f1681, %f1679;
	mov.f32 	%f1682, %f1679;
	mov.f32 	%f1683, %f1679;
	mov.f32 	%f1684, %f1679;
	mov.f32 	%f1685, %f1679;
	mov.f32 	%f1686, %f1679;
	mov.f32 	%f1687, %f1679;
	mov.f32 	%f1688, %f1679;
	mov.f32 	%f1689, %f1679;
	mov.f32 	%f1690, %f1679;
	mov.f32 	%f1691, %f1679;
	mov.f32 	%f1692, %f1679;
	mov.f32 	%f1693, %f1679;
	mov.f32 	%f1694, %f1679;
	mov.f32 	%f1695, %f1679;
	mov.f32 	%f1696, %f1679;
	mov.f32 	%f1697, %f1679;
	mov.f32 	%f1698, %f1679;
	mov.f32 	%f1699, %f1679;
	mov.f32 	%f1700, %f1679;
	mov.f32 	%f1701, %f1679;
	mov.f32 	%f1702, %f1679;
	mov.f32 	%f1703, %f1679;
	mov.f32 	%f1704, %f1679;
	mov.f32 	%f1705, %f1679;
	mov.f32 	%f1706, %f1679;
	mov.f32 	%f1707, %f1679;
	mov.f32 	%f1708, %f1679;
	mov.f32 	%f1709, %f1679;
	mov.f32 	%f1710, %f1679;
	mov.f32 	%f1711, %f1679;
	mov.f32 	%f1712, %f1679;
	mov.f32 	%f1713, %f1679;
	mov.f32 	%f1714, %f1679;
	mov.f32 	%f1715, %f1679;
	mov.f32 	%f1716, %f1679;
	mov.f32 	%f1717, %f1679;
	mov.f32 	%f1718, %f1679;
	mov.f32 	%f1719, %f1679;
	mov.f32 	%f1720, %f1679;
	mov.f32 	%f1721, %f1679;
	mov.f32 	%f1722, %f1679;
	mov.f32 	%f1723, %f1679;
	mov.f32 	%f1724, %f1679;
	mov.f32 	%f1725, %f1679;
	mov.f32 	%f1726, %f1679;
	mov.f32 	%f1727, %f1679;
	mov.f32 	%f1728, %f1679;
	mov.f32 	%f1729, %f1679;
	mov.f32 	%f1730, %f1679;
	mov.f32 	%f1731, %f1679;
	mov.f32 	%f1732, %f1679;
	mov.f32 	%f1733, %f1679;
	mov.f32 	%f1734, %f1679;
	mov.f32 	%f1735, %f1679;
	mov.f32 	%f1736, %f1679;
	mov.f32 	%f1737, %f1679;
	mov.f32 	%f1738, %f1679;
	mov.f32 	%f1739, %f1679;
	mov.f32 	%f1740, %f1679;
	mov.f32 	%f1741, %f1679;
	mov.f32 	%f1742, %f1679;
$L__BB0_9:
	add.s32 	%r230, %r230, 16;
	setp.lt.s32 	%p23, %r230, %r54;
	and.pred  	%p128, %p128, %p23;
	and.pred  	%p129, %p129, %p23;
	and.pred  	%p130, %p130, %p23;
	and.pred  	%p131, %p131, %p23;
	mov.f32 	%f1759, 0f00000000;
	not.pred 	%p24, %p128;
	mov.f32 	%f1760, %f1759;
	mov.f32 	%f1761, %f1759;
	mov.f32 	%f1762, %f1759;
	@%p24 bra 	$L__BB0_11;
	ld.global.nc.v4.f32 	{%f1759, %f1760, %f1761, %f1762}, [%rd120];
$L__BB0_11:
	mov.f32 	%f1763, 0f00000000;
	not.pred 	%p25, %p129;
	mov.f32 	%f1764, %f1763;
	mov.f32 	%f1765, %f1763;
	mov.f32 	%f1766, %f1763;
	@%p25 bra 	$L__BB0_13;
	shl.b32 	%r93, %r54, 6;
	mul.wide.s32 	%rd58, %r93, 4;
	add.s64 	%rd59, %rd120, %rd58;
	ld.global.nc.v4.f32 	{%f1763, %f1764, %f1765, %f1766}, [%rd59];
$L__BB0_13:
	mov.f32 	%f1767, 0f00000000;
	not.pred 	%p26, %p130;
	mov.f32 	%f1768, %f1767;
	mov.f32 	%f1769, %f1767;
	mov.f32 	%f1770, %f1767;
	@%p26 bra 	$L__BB0_15;
	mul.wide.s32 	%rd60, %r228, 4;
	add.s64 	%rd61, %rd4, %rd60;
	ld.global.nc.v4.f32 	{%f1770, %f1769, %f1768, %f1767}, [%rd61];
$L__BB0_15:
	mov.f32 	%f1771, 0f00000000;
	not.pred 	%p27, %p131;
	mov.f32 	%f1772, %f1771;
	mov.f32 	%f1773, %f1771;
	mov.f32 	%f1774, %f1771;
	@%p27 bra 	$L__BB0_17;
	mul.wide.s32 	%rd62, %r229, 4;
	add.s64 	%rd63, %rd4, %rd62;
	ld.global.nc.v4.f32 	{%f1774, %f1773, %f1772, %f1771}, [%rd63];
$L__BB0_17:
	setp.ge.s32 	%p28, %r230, %r54;
	xor.b32  	%r12, %r232, 1;
	shl.b32 	%r94, %r232, 13;
	xor.b32  	%r95, %r94, 8192;
	mov.u32 	%r96, _ZZ14gemm_kernel_NNPKfS0_P6float4ffiiiE6smem_b;
	add.s32 	%r97, %r96, %r95;
	mov.u32 	%r98, _ZZ14gemm_kernel_NNPKfS0_P6float4ffiiiE6smem_a;
	add.s32 	%r99, %r98, %r95;
	mov.u32 	%r100, %tid.x;
	and.b32  	%r101, %r100, 1008;
	add.s32 	%r102, %r99, %r101;
	ld.shared.v4.f32 	{%f396, %f397, %f398, %f399}, [%r102+512];
	ld.shared.v4.f32 	{%f400, %f401, %f402, %f403}, [%r102+768];
	and.b32  	%r13, %r100, 15;
	shl.b32 	%r103, %r100, 4;
	and.b32  	%r104, %r103, 240;
	add.s32 	%r105, %r97, %r104;
	ld.shared.v4.f32 	{%f404, %f405, %f406, %f407}, [%r105+512];
	ld.shared.v4.f32 	{%f408, %f409, %f410, %f411}, [%r105+768];
	fma.rn.f32 	%f412, %f1750, %f1758, %f1742;
	fma.rn.f32 	%f413, %f1750, %f1757, %f1741;
	fma.rn.f32 	%f414, %f1750, %f1756, %f1740;
	fma.rn.f32 	%f415, %f1750, %f1755, %f1739;
	fma.rn.f32 	%f416, %f1750, %f1754, %f1738;
	fma.rn.f32 	%f417, %f1750, %f1753, %f1737;
	fma.rn.f32 	%f418, %f1750, %f1752, %f1736;
	fma.rn.f32 	%f419, %f1750, %f1751, %f1735;
	fma.rn.f32 	%f420, %f1749, %f1758, %f1734;
	fma.rn.f32 	%f421, %f1749, %f1757, %f1733;
	fma.rn.f32 	%f422, %f1749, %f1756, %f1732;
	fma.rn.f32 	%f423, %f1749, %f1755, %f1731;
	fma.rn.f32 	%f424, %f1749, %f1754, %f1730;
	fma.rn.f32 	%f425, %f1749, %f1753, %f1729;
	fma.rn.f32 	%f426, %f1749, %f1752, %f1728;
	fma.rn.f32 	%f427, %f1749, %f1751, %f1727;
	fma.rn.f32 	%f428, %f1748, %f1758, %f1726;
	fma.rn.f32 	%f429, %f1748, %f1757, %f1725;
	fma.rn.f32 	%f430, %f1748, %f1756, %f1724;
	fma.rn.f32 	%f431, %f1748, %f1755, %f1723;
	fma.rn.f32 	%f432, %f1748, %f1754, %f1722;
	fma.rn.f32 	%f433, %f1748, %f1753, %f1721;
	fma.rn.f32 	%f434, %f1748, %f1752, %f1720;
	fma.rn.f32 	%f435, %f1748, %f1751, %f1719;
	fma.rn.f32 	%f436, %f1747, %f1758, %f1718;
	fma.rn.f32 	%f437, %f1747, %f1757, %f1717;
	fma.rn.f32 	%f438, %f1747, %f1756, %f1716;
	fma.rn.f32 	%f439, %f1747, %f1755, %f1715;
	fma.rn.f32 	%f440, %f1747, %f1754, %f1714;
	fma.rn.f32 	%f441, %f1747, %f1753, %f1713;
	fma.rn.f32 	%f442, %f1747, %f1752, %f1712;
	fma.rn.f32 	%f443, %f1747, %f1751, %f1711;
	fma.rn.f32 	%f444, %f1746, %f1758, %f1710;
	fma.rn.f32 	%f445, %f1746, %f1757, %f1709;
	fma.rn.f32 	%f446, %f1746, %f1756, %f1708;
	fma.rn.f32 	%f447, %f1746, %f1755, %f1707;
	fma.rn.f32 	%f448, %f1746, %f1754, %f1706;
	fma.rn.f32 	%f449, %f1746, %f1753, %f1705;
	fma.rn.f32 	%f450, %f1746, %f1752, %f1704;
	fma.rn.f32 	%f451, %f1746, %f1751, %f1703;
	fma.rn.f32 	%f452, %f1745, %f1758, %f1702;
	fma.rn.f32 	%f453, %f1745, %f1757, %f1701;
	fma.rn.f32 	%f454, %f1745, %f1756, %f1700;
	fma.rn.f32 	%f455, %f1745, %f1755, %f1699;
	fma.rn.f32 	%f456, %f1745, %f1754, %f1698;
	fma.rn.f32 	%f457, %f1745, %f1753, %f1697;
	fma.rn.f32 	%f458, %f1745, %f1752, %f1696;
	fma.rn.f32 	%f459, %f1745, %f1751, %f1695;
	fma.rn.f32 	%f460, %f1744, %f1758, %f1694;
	fma.rn.f32 	%f461, %f1744, %f1757, %f1693;
	fma.rn.f32 	%f462, %f1744, %f1756, %f1692;
	fma.rn.f32 	%f463, %f1744, %f1755, %f1691;
	fma.rn.f32 	%f464, %f1744, %f1754, %f1690;
	fma.rn.f32 	%f465, %f1744, %f1753, %f1689;
	fma.rn.f32 	%f466, %f1744, %f1752, %f1688;
	fma.rn.f32 	%f467, %f1744, %f1751, %f1687;
	fma.rn.f32 	%f468, %f1743, %f1758, %f1686;
	fma.rn.f32 	%f469, %f1743, %f1757, %f1685;
	fma.rn.f32 	%f470, %f1743, %f1756, %f1684;
	fma.rn.f32 	%f471, %f1743, %f1755, %f1683;
	fma.rn.f32 	%f472, %f1743, %f1754, %f1682;
	fma.rn.f32 	%f473, %f1743, %f1753, %f1681;
	fma.rn.f32 	%f474, %f1743, %f1752, %f1680;
	fma.rn.f32 	%f475, %f1743, %f1751, %f1679;
	ld.shared.v4.f32 	{%f476, %f477, %f478, %f479}, [%r102+1024];
	ld.shared.v4.f32 	{%f480, %f481, %f482, %f483}, [%r102+1280];
	ld.shared.v4.f32 	{%f484, %f485, %f486, %f487}, [%r105+1024];
	ld.shared.v4.f32 	{%f488, %f489, %f490, %f491}, [%r105+1280];
	fma.rn.f32 	%f492, %f396, %f404, %f412;
	fma.rn.f32 	%f493, %f396, %f405, %f413;
	fma.rn.f32 	%f494, %f396, %f406, %f414;
	fma.rn.f32 	%f495, %f396, %f407, %f415;
	fma.rn.f32 	%f496, %f396, %f408, %f416;
	fma.rn.f32 	%f497, %f396, %f409, %f417;
	fma.rn.f32 	%f498, %f396, %f410, %f418;
	fma.rn.f32 	%f499, %f396, %f411, %f419;
	fma.rn.f32 	%f500, %f397, %f404, %f420;
	fma.rn.f32 	%f501, %f397, %f405, %f421;
	fma.rn.f32 	%f502, %f397, %f406, %f422;
	fma.rn.f32 	%f503, %f397, %f407, %f423;
	fma.rn.f32 	%f504, %f397, %f408, %f424;
	fma.rn.f32 	%f505, %f397, %f409, %f425;
	fma.rn.f32 	%f506, %f397, %f410, %f426;
	fma.rn.f32 	%f507, %f397, %f411, %f427;
	fma.rn.f32 	%f508, %f398, %f404, %f428;
	fma.rn.f32 	%f509, %f398, %f405, %f429;
	fma.rn.f32 	%f510, %f398, %f406, %f430;
	fma.rn.f32 	%f511, %f398, %f407, %f431;
	fma.rn.f32 	%f512, %f398, %f408, %f432;
	fma.rn.f32 	%f513, %f398, %f409, %f433;
	fma.rn.f32 	%f514, %f398, %f410, %f434;
	fma.rn.f32 	%f515, %f398, %f411, %f435;
	fma.rn.f32 	%f516, %f399, %f404, %f436;
	fma.rn.f32 	%f517, %f399, %f405, %f437;
	fma.rn.f32 	%f518, %f399, %f406, %f438;
	fma.rn.f32 	%f519, %f399, %f407, %f439;
	fma.rn.f32 	%f520, %f399, %f408, %f440;
	fma.rn.f32 	%f521, %f399, %f409, %f441;
	fma.rn.f32 	%f522, %f399, %f410, %f442;
	fma.rn.f32 	%f523, %f399, %f411, %f443;
	fma.rn.f32 	%f524, %f400, %f404, %f444;
	fma.rn.f32 	%f525, %f400, %f405, %f445;
	fma.rn.f32 	%f526, %f400, %f406, %f446;
	fma.rn.f32 	%f527, %f400, %f407, %f447;
	fma.rn.f32 	%f528, %f400, %f408, %f448;
	fma.rn.f32 	%f529, %f400, %f409, %f449;
	fma.rn.f32 	%f530, %f400, %f410, %f450;
	fma.rn.f32 	%f531, %f400, %f411, %f451;
	fma.rn.f32 	%f532, %f401, %f404, %f452;
	fma.rn.f32 	%f533, %f401, %f405, %f453;
	fma.rn.f32 	%f534, %f401, %f406, %f454;
	fma.rn.f32 	%f535, %f401, %f407, %f455;
	fma.rn.f32 	%f536, %f401, %f408, %f456;
	fma.rn.f32 	%f537, %f401, %f409, %f457;
	fma.rn.f32 	%f538, %f401, %f410, %f458;
	fma.rn.f32 	%f539, %f401, %f411, %f459;
	fma.rn.f32 	%f540, %f402, %f404, %f460;
	fma.rn.f32 	%f541, %f402, %f405, %f461;
	fma.rn.f32 	%f542, %f402, %f406, %f462;
	fma.rn.f32 	%f543, %f402, %f407, %f463;
	fma.rn.f32 	%f544, %f402, %f408, %f464;
	fma.rn.f32 	%f545, %f402, %f409, %f465;
	fma.rn.f32 	%f546, %f402, %f410, %f466;
	fma.rn.f32 	%f547, %f402, %f411, %f467;
	fma.rn.f32 	%f548, %f403, %f404, %f468;
	fma.rn.f32 	%f549, %f403, %f405, %f469;
	fma.rn.f32 	%f550, %f403, %f406, %f470;
	fma.rn.f32 	%f551, %f403, %f407, %f471;
	fma.rn.f32 	%f552, %f403, %f408, %f472;
	fma.rn.f32 	%f553, %f403, %f409, %f473;
	fma.rn.f32 	%f554, %f403, %f410, %f474;
	fma.rn.f32 	%f555, %f403, %f411, %f475;
	ld.shared.v4.f32 	{%f556, %f557, %f558, %f559}, [%r102+1536];
	ld.shared.v4.f32 	{%f560, %f561, %f562, %f563}, [%r102+1792];
	ld.shared.v4.f32 	{%f564, %f565, %f566, %f567}, [%r105+1536];
	ld.shared.v4.f32 	{%f568, %f569, %f570, %f571}, [%r105+1792];
	fma.rn.f32 	%f572, %f476, %f484, %f492;
	fma.rn.f32 	%f573, %f476, %f485, %f493;
	fma.rn.f32 	%f574, %f476, %f486, %f494;
	fma.rn.f32 	%f575, %f476, %f487, %f495;
	fma.rn.f32 	%f576, %f476, %f488, %f496;
	fma.rn.f32 	%f577, %f476, %f489, %f497;
	fma.rn.f32 	%f578, %f476, %f490, %f498;
	fma.rn.f32 	%f579, %f476, %f491, %f499;
	fma.rn.f32 	%f580, %f477, %f484, %f500;
	fma.rn.f32 	%f581, %f477, %f485, %f501;
	fma.rn.f32 	%f582, %f477, %f486, %f502;
	fma.rn.f32 	%f583, %f477, %f487, %f503;
	fma.rn.f32 	%f584, %f477, %f488, %f504;
	fma.rn.f32 	%f585, %f477, %f489, %f505;
	fma.rn.f32 	%f586, %f477, %f490, %f506;
	fma.rn.f32 	%f587, %f477, %f491, %f507;
	fma.rn.f32 	%f588, %f478, %f484, %f508;
	fma.rn.f32 	%f589, %f478, %f485, %f509;
	fma.rn.f32 	%f590, %f478, %f486, %f510;
	fma.rn.f32 	%f591, %f478, %f487, %f511;
	fma.rn.f32 	%f592, %f478, %f488, %f512;
	fma.rn.f32 	%f593, %f478, %f489, %f513;
	fma.rn.f32 	%f594, %f478, %f490, %f514;
	fma.rn.f32 	%f595, %f478, %f491, %f515;
	fma.rn.f32 	%f596, %f479, %f484, %f516;
	fma.rn.f32 	%f597, %f479, %f485, %f517;
	fma.rn.f32 	%f598, %f479, %f486, %f518;
	fma.rn.f32 	%f599, %f479, %f487, %f519;
	fma.rn.f32 	%f600, %f479, %f488, %f520;
	fma.rn.f32 	%f601, %f479, %f489, %f521;
	fma.rn.f32 	%f602, %f479, %f490, %f522;
	fma.rn.f32 	%f603, %f479, %f491, %f523;
	fma.rn.f32 	%f604, %f480, %f484, %f524;
	fma.rn.f32 	%f605, %f480, %f485, %f525;
	fma.rn.f32 	%f606, %f480, %f486, %f526;
	fma.rn.f32 	%f607, %f480, %f487, %f527;
	fma.rn.f32 	%f608, %f480, %f488, %f528;
	fma.rn.f32 	%f609, %f480, %f489, %f529;
	fma.rn.f32 	%f610, %f480, %f490, %f530;
	fma.rn.f32 	%f611, %f480, %f491, %f531;
	fma.rn.f32 	%f612, %f481, %f484, %f532;
	fma.rn.f32 	%f613, %f481, %f485, %f533;
	fma.rn.f32 	%f614, %f481, %f486, %f534;
	fma.rn.f32 	%f615, %f481, %f487, %f535;
	fma.rn.f32 	%f616, %f481, %f488, %f536;
	fma.rn.f32 	%f617, %f481, %f489, %f537;
	fma.rn.f32 	%f618, %f481, %f490, %f538;
	fma.rn.f32 	%f619, %f481, %f491, %f539;
	fma.rn.f32 	%f620, %f482, %f484, %f540;
	fma.rn.f32 	%f621, %f482, %f485, %f541;
	fma.rn.f32 	%f622, %f482, %f486, %f542;
	fma.rn.f32 	%f623, %f482, %f487, %f543;
	fma.rn.f32 	%f624, %f482, %f488, %f544;
	fma.rn.f32 	%f625, %f482, %f489, %f545;
	fma.rn.f32 	%f626, %f482, %f490, %f546;
	fma.rn.f32 	%f627, %f482, %f491, %f547;
	fma.rn.f32 	%f628, %f483, %f484, %f548;
	fma.rn.f32 	%f629, %f483, %f485, %f549;
	fma.rn.f32 	%f630, %f483, %f486, %f550;
	fma.rn.f32 	%f631, %f483, %f487, %f551;
	fma.rn.f32 	%f632, %f483, %f488, %f552;
	fma.rn.f32 	%f633, %f483, %f489, %f553;
	fma.rn.f32 	%f634, %f483, %f490, %f554;
	fma.rn.f32 	%f635, %f483, %f491, %f555;
	ld.shared.v4.f32 	{%f636, %f637, %f638, %f639}, [%r102+2048];
	ld.shared.v4.f32 	{%f640, %f641, %f642, %f643}, [%r102+2304];
	ld.shared.v4.f32 	{%f644, %f645, %f646, %f647}, [%r105+2048];
	ld.shared.v4.f32 	{%f648, %f649, %f650, %f651}, [%r105+2304];
	fma.rn.f32 	%f652, %f556, %f564, %f572;
	fma.rn.f32 	%f653, %f556, %f565, %f573;
	fma.rn.f32 	%f654, %f556, %f566, %f574;
	fma.rn.f32 	%f655, %f556, %f567, %f575;
	fma.rn.f32 	%f656, %f556, %f568, %f576;
	fma.rn.f32 	%f657, %f556, %f569, %f577;
	fma.rn.f32 	%f658, %f556, %f570, %f578;
	fma.rn.f32 	%f659, %f556, %f571, %f579;
	fma.rn.f32 	%f660, %f557, %f564, %f580;
	fma.rn.f32 	%f661, %f557, %f565, %f581;
	fma.rn.f32 	%f662, %f557, %f566, %f582;
	fma.rn.f32 	%f663, %f557, %f567, %f583;
	fma.rn.f32 	%f664, %f557, %f568, %f584;
	fma.rn.f32 	%f665, %f557, %f569, %f585;
	fma.rn.f32 	%f666, %f557, %f570, %f586;
	fma.rn.f32 	%f667, %f557, %f571, %f587;
	fma.rn.f32 	%f668, %f558, %f564, %f588;
	fma.rn.f32 	%f669, %f558, %f565, %f589;
	fma.rn.f32 	%f670, %f558, %f566, %f590;
	fma.rn.f32 	%f671, %f558, %f567, %f591;
	fma.rn.f32 	%f672, %f558, %f568, %f592;
	fma.rn.f32 	%f673, %f558, %f569, %f593;
	fma.rn.f32 	%f674, %f558, %f570, %f594;
	fma.rn.f32 	%f675, %f558, %f571, %f595;
	fma.rn.f32 	%f676, %f559, %f564, %f596;
	fma.rn.f32 	%f677, %f559, %f565, %f597;
	fma.rn.f32 	%f678, %f559, %f566, %f598;
	fma.rn.f32 	%f679, %f559, %f567, %f599;
	fma.rn.f32 	%f680, %f559, %f568, %f600;
	fma.rn.f32 	%f681, %f559, %f569, %f601;
	fma.rn.f32 	%f682, %f559, %f570, %f602;
	fma.rn.f32 	%f683, %f559, %f571, %f603;
	fma.rn.f32 	%f684, %f560, %f564, %f604;
	fma.rn.f32 	%f685, %f560, %f565, %f605;
	fma.rn.f32 	%f686, %f560, %f566, %f606;
	fma.rn.f32 	%f687, %f560, %f567, %f607;
	fma.rn.f32 	%f688, %f560, %f568, %f608;
	fma.rn.f32 	%f689, %f560, %f569, %f609;
	fma.rn.f32 	%f690, %f560, %f570, %f610;
	fma.rn.f32 	%f691, %f560, %f571, %f611;
	fma.rn.f32 	%f692, %f561, %f564, %f612;
	fma.rn.f32 	%f693, %f561, %f565, %f613;
	fma.rn.f32 	%f694, %f561, %f566, %f614;
	fma.rn.f32 	%f695, %f561, %f567, %f615;
	fma.rn.f32 	%f696, %f561, %f568, %f616;
	fma.rn.f32 	%f697, %f561, %f569, %f617;
	fma.rn.f32 	%f698, %f561, %f570, %f618;
	fma.rn.f32 	%f699, %f561, %f571, %f619;
	fma.rn.f32 	%f700, %f562, %f564, %f620;
	fma.rn.f32 	%f701, %f562, %f565, %f621;
	fma.rn.f32 	%f702, %f562, %f566, %f622;
	fma.rn.f32 	%f703, %f562, %f567, %f623;
	fma.rn.f32 	%f704, %f562, %f568, %f624;
	fma.rn.f32 	%f705, %f562, %f569, %f625;
	fma.rn.f32 	%f706, %f562, %f570, %f626;
	fma.rn.f32 	%f707, %f562, %f571, %f627;
	fma.rn.f32 	%f708, %f563, %f564, %f628;
	fma.rn.f32 	%f709, %f563, %f565, %f629;
	fma.rn.f32 	%f710, %f563, %f566, %f630;
	fma.rn.f32 	%f711, %f563, %f567, %f631;
	fma.rn.f32 	%f712, %f563, %f568, %f632;
	fma.rn.f32 	%f713, %f563, %f569, %f633;
	fma.rn.f32 	%f714, %f563, %f570, %f634;
	fma.rn.f32 	%f715, %f563, %f571, %f635;
	ld.shared.v4.f32 	{%f716, %f717, %f718, %f719}, [%r102+2560];
	ld.shared.v4.f32 	{%f720, %f721, %f722, %f723}, [%r102+2816];
	ld.shared.v4.f32 	{%f724, %f725, %f726, %f727}, [%r105+2560];
	ld.shared.v4.f32 	{%f728, %f729, %f730, %f731}, [%r105+2816];
	fma.rn.f32 	%f732, %f636, %f644, %f652;
	fma.rn.f32 	%f733, %f636, %f645, %f653;
	fma.rn.f32 	%f734, %f636, %f646, %f654;
	fma.rn.f32 	%f735, %f636, %f647, %f655;
	fma.rn.f32 	%f736, %f636, %f648, %f656;
	fma.rn.f32 	%f737, %f636, %f649, %f657;
	fma.rn.f32 	%f738, %f636, %f650, %f658;
	fma.rn.f32 	%f739, %f636, %f651, %f659;
	fma.rn.f32 	%f740, %f637, %f644, %f660;
	fma.rn.f32 	%f741, %f637, %f645, %f661;
	fma.rn.f32 	%f742, %f637, %f646, %f662;
	fma.rn.f32 	%f743, %f637, %f647, %f663;
	fma.rn.f32 	%f744, %f637, %f648, %f664;
	fma.rn.f32 	%f745, %f637, %f649, %f665;
	fma.rn.f32 	%f746, %f637, %f650, %f666;
	fma.rn.f32 	%f747, %f637, %f651, %f667;
	fma.rn.f32 	%f748, %f638, %f644, %f668;
	fma.rn.f32 	%f749, %f638, %f645, %f669;
	fma.rn.f32 	%f750, %f638, %f646, %f670;
	fma.rn.f32 	%f751, %f638, %f647, %f671;
	fma.rn.f32 	%f752, %f638, %f648, %f672;
	fma.rn.f32 	%f753, %f638, %f649, %f673;
	fma.rn.f32 	%f754, %f638, %f650, %f674;
	fma.rn.f32 	%f755, %f638, %f651, %f675;
	fma.rn.f32 	%f756, %f639, %f644, %f676;
	fma.rn.f32 	%f757, %f639, %f645, %f677;
	fma.rn.f32 	%f758, %f639, %f646, %f678;
	fma.rn.f32 	%f759, %f639, %f647, %f679;
	fma.rn.f32 	%f760, %f639, %f648, %f680;
	fma.rn.f32 	%f761, %f639, %f649, %f681;
	fma.rn.f32 	%f762, %f639, %f650, %f682;
	fma.rn.f32 	%f763, %f639, %f651, %f683;
	fma.rn.f32 	%f764, %f640, %f644, %f684;
	fma.rn.f32 	%f765, %f640, %f645, %f685;
	fma.rn.f32 	%f766, %f640, %f646, %f686;
	fma.rn.f32 	%f767, %f640, %f647, %f687;
	fma.rn.f32 	%f768, %f640, %f648, %f688;
	fma.rn.f32 	%f769, %f640, %f649, %f689;
	fma.rn.f32 	%f770, %f640, %f650, %f690;
	fma.rn.f32 	%f771, %f640, %f651, %f691;
	fma.rn.f32 	%f772, %f641, %f644, %f692;
	fma.rn.f32 	%f773, %f641, %f645, %f693;
	fma.rn.f32 	%f774, %f641, %f646, %f694;
	fma.rn.f32 	%f775, %f641, %f647, %f695;
	fma.rn.f32 	%f776, %f641, %f648, %f696;
	fma.rn.f32 	%f777, %f641, %f649, %f697;
	fma.rn.f32 	%f778, %f641, %f650, %f698;
	fma.rn.f32 	%f779, %f641, %f651, %f699;
	fma.rn.f32 	%f780, %f642, %f644, %f700;
	fma.rn.f32 	%f781, %f642, %f645, %f701;
	fma.rn.f32 	%f782, %f642, %f646, %f702;
	fma.rn.f32 	%f783, %f642, %f647, %f703;
	fma.rn.f32 	%f784, %f642, %f648, %f704;
	fma.rn.f32 	%f785, %f642, %f649, %f705;
	fma.rn.f32 	%f786, %f642, %f650, %f706;
	fma.rn.f32 	%f787, %f642, %f651, %f707;
	fma.rn.f32 	%f788, %f643, %f644, %f708;
	fma.rn.f32 	%f789, %f643, %f645, %f709;
	fma.rn.f32 	%f790, %f643, %f646, %f710;
	fma.rn.f32 	%f791, %f643, %f647, %f711;
	fma.rn.f32 	%f792, %f643, %f648, %f712;
	fma.rn.f32 	%f793, %f643, %f649, %f713;
	fma.rn.f32 	%f794, %f643, %f650, %f714;
	fma.rn.f32 	%f795, %f643, %f651, %f715;
	ld.shared.v4.f32 	{%f796, %f797, %f798, %f799}, [%r102+3072];
	ld.shared.v4.f32 	{%f800, %f801, %f802, %f803}, [%r102+3328];
	ld.shared.v4.f32 	{%f804, %f805, %f806, %f807}, [%r105+3072];
	ld.shared.v4.f32 	{%f808, %f809, %f810, %f811}, [%r105+3328];
	fma.rn.f32 	%f812, %f716, %f724, %f732;
	fma.rn.f32 	%f813, %f716, %f725, %f733;
	fma.rn.f32 	%f814, %f716, %f726, %f734;
	fma.rn.f32 	%f815, %f716, %f727, %f735;
	fma.rn.f32 	%f816, %f716, %f728, %f736;
	fma.rn.f32 	%f817, %f716, %f729, %f737;
	fma.rn.f32 	%f818, %f716, %f730, %f738;
	fma.rn.f32 	%f819, %f716, %f731, %f739;
	fma.rn.f32 	%f820, %f717, %f724, %f740;
	fma.rn.f32 	%f821, %f717, %f725, %f741;
	fma.rn.f32 	%f822, %f717, %f726, %f742;
	fma.rn.f32 	%f823, %f717, %f727, %f743;
	fma.rn.f32 	%f824, %f717, %f728, %f744;
	fma.rn.f32 	%f825, %f717, %f729, %f745;
	fma.rn.f32 	%f826, %f717, %f730, %f746;
	fma.rn.f32 	%f827, %f717, %f731, %f747;
	fma.rn.f32 	%f828, %f718, %f724, %f748;
	fma.rn.f32 	%f829, %f718, %f725, %f749;
	fma.rn.f32 	%f830, %f718, %f726, %f750;
	fma.rn.f32 	%f831, %f718, %f727, %f751;
	fma.rn.f32 	%f832, %f718, %f728, %f752;
	fma.rn.f32 	%f833, %f718, %f729, %f753;
	fma.rn.f32 	%f834, %f718, %f730, %f754;
	fma.rn.f32 	%f835, %f718, %f731, %f755;
	fma.rn.f32 	%f836, %f719, %f724, %f756;
	fma.rn.f32 	%f837, %f719, %f725, %f757;
	fma.rn.f32 	%f838, %f719, %f726, %f758;
	fma.rn.f32 	%f839, %f719, %f727, %f759;
	fma.rn.f32 	%f840, %f719, %f728, %f760;
	fma.rn.f32 	%f841, %f719, %f729, %f761;
	fma.rn.f32 	%f842, %f719, %f730, %f762;
	fma.rn.f32 	%f843, %f719, %f731, %f763;
	fma.rn.f32 	%f844, %f720, %f724, %f764;
	fma.rn.f32 	%f845, %f720, %f725, %f765;
	fma.rn.f32 	%f846, %f720, %f726, %f766;
	fma.rn.f32 	%f847, %f720, %f727, %f767;
	fma.rn.f32 	%f848, %f720, %f728, %f768;
	fma.rn.f32 	%f849, %f720, %f729, %f769;
	fma.rn.f32 	%f850, %f720, %f730, %f770;
	fma.rn.f32 	%f851, %f720, %f731, %f771;
	fma.rn.f32 	%f852, %f721, %f724, %f772;
	fma.rn.f32 	%f853, %f721, %f725, %f773;
	fma.rn.f32 	%f854, %f721, %f726, %f774;
	fma.rn.f32 	%f855, %f721, %f727, %f775;
	fma.rn.f32 	%f856, %f721, %f728, %f776;
	fma.rn.f32 	%f857, %f721, %f729, %f777;
	fma.rn.f32 	%f858, %f721, %f730, %f778;
	fma.rn.f32 	%f859, %f721, %f731, %f779;
	fma.rn.f32 	%f860, %f722, %f724, %f780;
	fma.rn.f32 	%f861, %f722, %f725, %f781;
	fma.rn.f32 	%f862, %f722, %f726, %f782;
	fma.rn.f32 	%f863, %f722, %f727, %f783;
	fma.rn.f32 	%f864, %f722, %f728, %f784;
	fma.rn.f32 	%f865, %f722, %f729, %f785;
	fma.rn.f32 	%f866, %f722, %f730, %f786;
	fma.rn.f32 	%f867, %f722, %f731, %f787;
	fma.rn.f32 	%f868, %f723, %f724, %f788;
	fma.rn.f32 	%f869, %f723, %f725, %f789;
	fma.rn.f32 	%f870, %f723, %f726, %f790;
	fma.rn.f32 	%f871, %f723, %f727, %f791;
	fma.rn.f32 	%f872, %f723, %f728, %f792;
	fma.rn.f32 	%f873, %f723, %f729, %f793;
	fma.rn.f32 	%f874, %f723, %f730, %f794;
	fma.rn.f32 	%f875, %f723, %f731, %f795;
	ld.shared.v4.f32 	{%f876, %f877, %f878, %f879}, [%r102+3584];
	ld.shared.v4.f32 	{%f880, %f881, %f882, %f883}, [%r102+3840];
	ld.shared.v4.f32 	{%f884, %f885, %f886, %f887}, [%r105+3584];
	ld.shared.v4.f32 	{%f888, %f889, %f890, %f891}, [%r105+3840];
	fma.rn.f32 	%f892, %f796, %f804, %f812;
	fma.rn.f32 	%f893, %f796, %f805, %f813;
	fma.rn.f32 	%f894, %f796, %f806, %f814;
	fma.rn.f32 	%f895, %f796, %f807, %f815;
	fma.rn.f32 	%f896, %f796, %f808, %f816;
	fma.rn.f32 	%f897, %f796, %f809, %f817;
	fma.rn.f32 	%f898, %f796, %f810, %f818;
	fma.rn.f32 	%f899, %f796, %f811, %f819;
	fma.rn.f32 	%f900, %f797, %f804, %f820;
	fma.rn.f32 	%f901, %f797, %f805, %f821;
	fma.rn.f32 	%f902, %f797, %f806, %f822;
	fma.rn.f32 	%f903, %f797, %f807, %f823;
	fma.rn.f32 	%f904, %f797, %f808, %f824;
	fma.rn.f32 	%f905, %f797, %f809, %f825;
	fma.rn.f32 	%f906, %f797, %f810, %f826;
	fma.rn.f32 	%f907, %f797, %f811, %f827;
	fma.rn.f32 	%f908, %f798, %f804, %f828;
	fma.rn.f32 	%f909, %f798, %f805, %f829;
	fma.rn.f32 	%f910, %f798, %f806, %f830;
	fma.rn.f32 	%f911, %f798, %f807, %f831;
	fma.rn.f32 	%f912, %f798, %f808, %f832;
	fma.rn.f32 	%f913, %f798, %f809, %f833;
	fma.rn.f32 	%f914, %f798, %f810, %f834;
	fma.rn.f32 	%f915, %f798, %f811, %f835;
	fma.rn.f32 	%f916, %f799, %f804, %f836;
	fma.rn.f32 	%f917, %f799, %f805, %f837;
	fma.rn.f32 	%f918, %f799, %f806, %f838;
	fma.rn.f32 	%f919, %f799, %f807, %f839;
	fma.rn.f32 	%f920, %f799, %f808, %f840;
	fma.rn.f32 	%f921, %f799, %f809, %f841;
	fma.rn.f32 	%f922, %f799, %f810, %f842;
	fma.rn.f32 	%f923, %f799, %f811, %f843;
	fma.rn.f32 	%f924, %f800, %f804, %f844;
	fma.rn.f32 	%f925, %f800, %f805, %f845;
	fma.rn.f32 	%f926, %f800, %f806, %f846;
	fma.rn.f32 	%f927, %f800, %f807, %f847;
	fma.rn.f32 	%f928, %f800, %f808, %f848;
	fma.rn.f32 	%f929, %f800, %f809, %f849;
	fma.rn.f32 	%f930, %f800, %f810, %f850;
	fma.rn.f32 	%f931, %f800, %f811, %f851;
	fma.rn.f32 	%f932, %f801, %f804, %f852;
	fma.rn.f32 	%f933, %f801, %f805, %f853;
	fma.rn.f32 	%f934, %f801, %f806, %f854;
	fma.rn.f32 	%f935, %f801, %f807, %f855;
	fma.rn.f32 	%f936, %f801, %f808, %f856;
	fma.rn.f32 	%f937, %f801, %f809, %f857;
	fma.rn.f32 	%f938, %f801, %f810, %f858;
	fma.rn.f32 	%f939, %f801, %f811, %f859;
	fma.rn.f32 	%f940, %f802, %f804, %f860;
	fma.rn.f32 	%f941, %f802, %f805, %f861;
	fma.rn.f32 	%f942, %f802, %f806, %f862;
	fma.rn.f32 	%f943, %f802, %f807, %f863;
	fma.rn.f32 	%f944, %f802, %f808, %f864;
	fma.rn.f32 	%f945, %f802, %f809, %f865;
	fma.rn.f32 	%f946, %f802, %f810, %f866;
	fma.rn.f32 	%f947, %f802, %f811, %f867;
	fma.rn.f32 	%f948, %f803, %f804, %f868;
	fma.rn.f32 	%f949, %f803, %f805, %f869;
	fma.rn.f32 	%f950, %f803, %f806, %f870;
	fma.rn.f32 	%f951, %f803, %f807, %f871;
	fma.rn.f32 	%f952, %f803, %f808, %f872;
	fma.rn.f32 	%f953, %f803, %f809, %f873;
	fma.rn.f32 	%f954, %f803, %f810, %f874;
	fma.rn.f32 	%f955, %f803, %f811, %f875;
	ld.shared.v4.f32 	{%f956, %f957, %f958, %f959}, [%r102+4096];
	ld.shared.v4.f32 	{%f960, %f961, %f962, %f963}, [%r102+4352];
	ld.shared.v4.f32 	{%f964, %f965, %f966, %f967}, [%r105+4096];
	ld.shared.v4.f32 	{%f968, %f969, %f970, %f971}, [%r105+4352];
	fma.rn.f32 	%f972, %f876, %f884, %f892;
	fma.rn.f32 	%f973, %f876, %f885, %f893;
	fma.rn.f32 	%f974, %f876, %f886, %f894;
	fma.rn.f32 	%f975, %f876, %f887, %f895;
	fma.rn.f32 	%f976, %f876, %f888, %f896;
	fma.rn.f32 	%f977, %f876, %f889, %f897;
	fma.rn.f32 	%f978, %f876, %f890, %f898;
	fma.rn.f32 	%f979, %f876, %f891, %f899;
	fma.rn.f32 	%f980, %f877, %f884, %f900;
	fma.rn.f32 	%f981, %f877, %f885, %f901;
	fma.rn.f32 	%f982, %f877, %f886, %f902;
	fma.rn.f32 	%f983, %f877, %f887, %f903;
	fma.rn.f32 	%f984, %f877, %f888, %f904;
	fma.rn.f32 	%f985, %f877, %f889, %f905;
	fma.rn.f32 	%f986, %f877, %f890, %f906;
	fma.rn.f32 	%f987, %f877, %f891, %f907;
	fma.rn.f32 	%f988, %f878, %f884, %f908;
	fma.rn.f32 	%f989, %f878, %f885, %f909;
	fma.rn.f32 	%f990, %f878, %f886, %f910;
	fma.rn.f32 	%f991, %f878, %f887, %f911;
	fma.rn.f32 	%f992, %f878, %f888, %f912;
	fma.rn.f32 	%f993, %f878, %f889, %f913;
	fma.rn.f32 	%f994, %f878, %f890, %f914;
	fma.rn.f32 	%f995, %f878, %f891, %f915;
	fma.rn.f32 	%f996, %f879, %f884, %f916;
	fma.rn.f32 	%f997, %f879, %f885, %f917;
	fma.rn.f32 	%f998, %f879, %f886, %f918;
	fma.rn.f32 	%f999, %f879, %f887, %f919;
	fma.rn.f32 	%f1000, %f879, %f888, %f920;
	fma.rn.f32 	%f1001, %f879, %f889, %f921;
	fma.rn.f32 	%f1002, %f879, %f890, %f922;
	fma.rn.f32 	%f1003, %f879, %f891, %f923;
	fma.rn.f32 	%f1004, %f880, %f884, %f924;
	fma.rn.f32 	%f1005, %f880, %f885, %f925;
	fma.rn.f32 	%f1006, %f880, %f886, %f926;
	fma.rn.f32 	%f1007, %f880, %f887, %f927;
	fma.rn.f32 	%f1008, %f880, %f888, %f928;
	fma.rn.f32 	%f1009, %f880, %f889, %f929;
	fma.rn.f32 	%f1010, %f880, %f890, %f930;
	fma.rn.f32 	%f1011, %f880, %f891, %f931;
	fma.rn.f32 	%f1012, %f881, %f884, %f932;
	fma.rn.f32 	%f1013, %f881, %f885, %f933;
	fma.rn.f32 	%f1014, %f881, %f886, %f934;
	fma.rn.f32 	%f1015, %f881, %f887, %f935;
	fma.rn.f32 	%f1016, %f881, %f888, %f936;
	fma.rn.f32 	%f1017, %f881, %f889, %f937;
	fma.rn.f32 	%f1018, %f881, %f890, %f938;
	fma.rn.f32 	%f1019, %f881, %f891, %f939;
	fma.rn.f32 	%f1020, %f882, %f884, %f940;
	fma.rn.f32 	%f1021, %f882, %f885, %f941;
	fma.rn.f32 	%f1022, %f882, %f886, %f942;
	fma.rn.f32 	%f1023, %f882, %f887, %f943;
	fma.rn.f32 	%f1024, %f882, %f888, %f944;
	fma.rn.f32 	%f1025, %f882, %f889, %f945;
	fma.rn.f32 	%f1026, %f882, %f890, %f946;
	fma.rn.f32 	%f1027, %f882, %f891, %f947;
	fma.rn.f32 	%f1028, %f883, %f884, %f948;
	fma.rn.f32 	%f1029, %f883, %f885, %f949;
	fma.rn.f32 	%f1030, %f883, %f886, %f950;
	fma.rn.f32 	%f1031, %f883, %f887, %f951;
	fma.rn.f32 	%f1032, %f883, %f888, %f952;
	fma.rn.f32 	%f1033, %f883, %f889, %f953;
	fma.rn.f32 	%f1034, %f883, %f890, %f954;
	fma.rn.f32 	%f1035, %f883, %f891, %f955;
	ld.shared.v4.f32 	{%f1036, %f1037, %f1038, %f1039}, [%r102+4608];
	ld.shared.v4.f32 	{%f1040, %f1041, %f1042, %f1043}, [%r102+4864];
	ld.shared.v4.f32 	{%f1044, %f1045, %f1046, %f1047}, [%r105+4608];
	ld.shared.v4.f32 	{%f1048, %f1049, %f1050, %f1051}, [%r105+4864];
	fma.rn.f32 	%f1052, %f956, %f964, %f972;
	fma.rn.f32 	%f1053, %f956, %f965, %f973;
	fma.rn.f32 	%f1054, %f956, %f966, %f974;
	fma.rn.f32 	%f1055, %f956, %f967, %f975;
	fma.rn.f32 	%f1056, %f956, %f968, %f976;
	fma.rn.f32 	%f1057, %f956, %f969, %f977;
	fma.rn.f32 	%f1058, %f956, %f970, %f978;
	fma.rn.f32 	%f1059, %f956, %f971, %f979;
	fma.rn.f32 	%f1060, %f957, %f964, %f980;
	fma.rn.f32 	%f1061, %f957, %f965, %f981;
	fma.rn.f32 	%f1062, %f957, %f966, %f982;
	fma.rn.f32 	%f1063, %f957, %f967, %f983;
	fma.rn.f32 	%f1064, %f957, %f968, %f984;
	fma.rn.f32 	%f1065, %f957, %f969, %f985;
	fma.rn.f32 	%f1066, %f957, %f970, %f986;
	fma.rn.f32 	%f1067, %f957, %f971, %f987;
	fma.rn.f32 	%f1068, %f958, %f964, %f988;
	fma.rn.f32 	%f1069, %f958, %f965, %f989;
	fma.rn.f32 	%f1070, %f958, %f966, %f990;
	fma.rn.f32 	%f1071, %f958, %f967, %f991;
	fma.rn.f32 	%f1072, %f958, %f968, %f992;
	fma.rn.f32 	%f1073, %f958, %f969, %f993;
	fma.rn.f32 	%f1074, %f958, %f970, %f994;
	fma.rn.f32 	%f1075, %f958, %f971, %f995;
	fma.rn.f32 	%f1076, %f959, %f964, %f996;
	fma.rn.f32 	%f1077, %f959, %f965, %f997;
	fma.rn.f32 	%f1078, %f959, %f966, %f998;
	fma.rn.f32 	%f1079, %f959, %f967, %f999;
	fma.rn.f32 	%f1080, %f959, %f968, %f1000;
	fma.rn.f32 	%f1081, %f959, %f969, %f1001;
	fma.rn.f32 	%f1082, %f959, %f970, %f1002;
	fma.rn.f32 	%f1083, %f959, %f971, %f1003;
	fma.rn.f32 	%f1084, %f960, %f964, %f1004;
	fma.rn.f32 	%f1085, %f960, %f965, %f1005;
	fma.rn.f32 	%f1086, %f960, %f966, %f1006;
	fma.rn.f32 	%f1087, %f960, %f967, %f1007;
	fma.rn.f32 	%f1088, %f960, %f968, %f1008;
	fma.rn.f32 	%f1089, %f960, %f969, %f1009;
	fma.rn.f32 	%f1090, %f960, %f970, %f1010;
	fma.rn.f32 	%f1091, %f960, %f971, %f1011;
	fma.rn.f32 	%f1092, %f961, %f964, %f1012;
	fma.rn.f32 	%f1093, %f961, %f965, %f1013;
	fma.rn.f32 	%f1094, %f961, %f966, %f1014;
	fma.rn.f32 	%f1095, %f961, %f967, %f1015;
	fma.rn.f32 	%f1096, %f961, %f968, %f1016;
	fma.rn.f32 	%f1097, %f961, %f969, %f1017;
	fma.rn.f32 	%f1098, %f961, %f970, %f1018;
	fma.rn.f32 	%f1099, %f961, %f971, %f1019;
	fma.rn.f32 	%f1100, %f962, %f964, %f1020;
	fma.rn.f32 	%f1101, %f962, %f965, %f1021;
	fma.rn.f32 	%f1102, %f962, %f966, %f1022;
	fma.rn.f32 	%f1103, %f962, %f967, %f1023;
	fma.rn.f32 	%f1104, %f962, %f968, %f1024;
	fma.rn.f32 	%f1105, %f962, %f969, %f1025;
	fma.rn.f32 	%f1106, %f962, %f970, %f1026;
	fma.rn.f32 	%f1107, %f962, %f971, %f1027;
	fma.rn.f32 	%f1108, %f963, %f964, %f1028;
	fma.rn.f32 	%f1109, %f963, %f965, %f1029;
	fma.rn.f32 	%f1110, %f963, %f966, %f1030;
	fma.rn.f32 	%f1111, %f963, %f967, %f1031;
	fma.rn.f32 	%f1112, %f963, %f968, %f1032;
	fma.rn.f32 	%f1113, %f963, %f969, %f1033;
	fma.rn.f32 	%f1114, %f963, %f970, %f1034;
	fma.rn.f32 	%f1115, %f963, %f971, %f1035;
	ld.shared.v4.f32 	{%f1116, %f1117, %f1118, %f1119}, [%r102+5120];
	ld.shared.v4.f32 	{%f1120, %f1121, %f1122, %f1123}, [%r102+5376];
	ld.shared.v4.f32 	{%f1124, %f1125, %f1126, %f1127}, [%r105+5120];
	ld.shared.v4.f32 	{%f1128, %f1129, %f1130, %f1131}, [%r105+5376];
	fma.rn.f32 	%f1132, %f1036, %f1044, %f1052;
	fma.rn.f32 	%f1133, %f1036, %f1045, %f1053;
	fma.rn.f32 	%f1134, %f1036, %f1046, %f1054;
	fma.rn.f32 	%f1135, %f1036, %f1047, %f1055;
	fma.rn.f32 	%f1136, %f1036, %f1048, %f1056;
	fma.rn.f32 	%f1137, %f1036, %f1049, %f1057;
	fma.rn.f32 	%f1138, %f1036, %f1050, %f1058;
	fma.rn.f32 	%f1139, %f1036, %f1051, %f1059;
	fma.rn.f32 	%f1140, %f1037, %f1044, %f1060;
	fma.rn.f32 	%f1141, %f1037, %f1045, %f1061;
	fma.rn.f32 	%f1142, %f1037, %f1046, %f1062;
	fma.rn.f32 	%f1143, %f1037, %f1047, %f1063;
	fma.rn.f32 	%f1144, %f1037, %f1048, %f1064;
	fma.rn.f32 	%f1145, %f1037, %f1049, %f1065;
	fma.rn.f32 	%f1146, %f1037, %f1050, %f1066;
	fma.rn.f32 	%f1147, %f1037, %f1051, %f1067;
	fma.rn.f32 	%f1148, %f1038, %f1044, %f1068;
	fma.rn.f32 	%f1149, %f1038, %f1045, %f1069;
	fma.rn.f32 	%f1150, %f1038, %f1046, %f1070;
	fma.rn.f32 	%f1151, %f1038, %f1047, %f1071;
	fma.rn.f32 	%f1152, %f1038, %f1048, %f1072;
	fma.rn.f32 	%f1153, %f1038, %f1049, %f1073;
	fma.rn.f32 	%f1154, %f1038, %f1050, %f1074;
	fma.rn.f32 	%f1155, %f1038, %f1051, %f1075;
	fma.rn.f32 	%f1156, %f1039, %f1044, %f1076;
	fma.rn.f32 	%f1157, %f1039, %f1045, %f1077;
	fma.rn.f32 	%f1158, %f1039, %f1046, %f1078;
	fma.rn.f32 	%f1159, %f1039, %f1047, %f1079;
	fma.rn.f32 	%f1160, %f1039, %f1048, %f1080;
	fma.rn.f32 	%f1161, %f1039, %f1049, %f1081;
	fma.rn.f32 	%f1162, %f1039, %f1050, %f1082;
	fma.rn.f32 	%f1163, %f1039, %f1051, %f1083;
	fma.rn.f32 	%f1164, %f1040, %f1044, %f1084;
	fma.rn.f32 	%f1165, %f1040, %f1045, %f1085;
	fma.rn.f32 	%f1166, %f1040, %f1046, %f1086;
	fma.rn.f32 	%f1167, %f1040, %f1047, %f1087;
	fma.rn.f32 	%f1168, %f1040, %f1048, %f1088;
	fma.rn.f32 	%f1169, %f1040, %f1049, %f1089;
	fma.rn.f32 	%f1170, %f1040, %f1050, %f1090;
	fma.rn.f32 	%f1171, %f1040, %f1051, %f1091;
	fma.rn.f32 	%f1172, %f1041, %f1044, %f1092;
	fma.rn.f32 	%f1173, %f1041, %f1045, %f1093;
	fma.rn.f32 	%f1174, %f1041, %f1046, %f1094;
	fma.rn.f32 	%f1175, %f1041, %f1047, %f1095;
	fma.rn.f32 	%f1176, %f1041, %f1048, %f1096;
	fma.rn.f32 	%f1177, %f1041, %f1049, %f1097;
	fma.rn.f32 	%f1178, %f1041, %f1050, %f1098;
	fma.rn.f32 	%f1179, %f1041, %f1051, %f1099;
	fma.rn.f32 	%f1180, %f1042, %f1044, %f1100;
	fma.rn.f32 	%f1181, %f1042, %f1045, %f1101;
	fma.rn.f32 	%f1182, %f1042, %f1046, %f1102;
	fma.rn.f32 	%f1183, %f1042, %f1047, %f1103;
	fma.rn.f32 	%f1184, %f1042, %f1048, %f1104;
	fma.rn.f32 	%f1185, %f1042, %f1049, %f1105;
	fma.rn.f32 	%f1186, %f1042, %f1050, %f1106;
	fma.rn.f32 	%f1187, %f1042, %f1051, %f1107;
	fma.rn.f32 	%f1188, %f1043, %f1044, %f1108;
	fma.rn.f32 	%f1189, %f1043, %f1045, %f1109;
	fma.rn.f32 	%f1190, %f1043, %f1046, %f1110;
	fma.rn.f32 	%f1191, %f1043, %f1047, %f1111;
	fma.rn.f32 	%f1192, %f1043, %f1048, %f1112;
	fma.rn.f32 	%f1193, %f1043, %f1049, %f1113;
	fma.rn.f32 	%f1194, %f1043, %f1050, %f1114;
	fma.rn.f32 	%f1195, %f1043, %f1051, %f1115;
	ld.shared.v4.f32 	{%f1196, %f1197, %f1198, %f1199}, [%r102+5632];
	ld.shared.v4.f32 	{%f1200, %f1201, %f1202, %f1203}, [%r102+5888];
	ld.shared.v4.f32 	{%f1204, %f1205, %f1206, %f1207}, [%r105+5632];
	ld.shared.v4.f32 	{%f1208, %f1209, %f1210, %f1211}, [%r105+5888];
	fma.rn.f32 	%f1212, %f1116, %f1124, %f1132;
	fma.rn.f32 	%f1213, %f1116, %f1125, %f1133;
	fma.rn.f32 	%f1214, %f1116, %f1126, %f1134;
	fma.rn.f32 	%f1215, %f1116, %f1127, %f1135;
	fma.rn.f32 	%f1216, %f1116, %f1128, %f1136;
	fma.rn.f32 	%f1217, %f1116, %f1129, %f1137;
	fma.rn.f32 	%f1218, %f1116, %f1130, %f1138;
	fma.rn.f32 	%f1219, %f1116, %f1131, %f1139;
	fma.rn.f32 	%f1220, %f1117, %f1124, %f1140;
	fma.rn.f32 	%f1221, %f1117, %f1125, %f1141;
	fma.rn.f32 	%f1222, %f1117, %f1126, %f1142;
	fma.rn.f32 	%f1223, %f1117, %f1127, %f1143;
	fma.rn.f32 	%f1224, %f1117, %f1128, %f1144;
	fma.rn.f32 	%f1225, %f1117, %f1129, %f1145;
	fma.rn.f32 	%f1226, %f1117, %f1130, %f1146;
	fma.rn.f32 	%f1227, %f1117, %f1131, %f1147;
	fma.rn.f32 	%f1228, %f1118, %f1124, %f1148;
	fma.rn.f32 	%f1229, %f1118, %f1125, %f1149;
	fma.rn.f32 	%f1230, %f1118, %f1126, %f1150;
	fma.rn.f32 	%f1231, %f1118, %f1127, %f1151;
	fma.rn.f32 	%f1232, %f1118, %f1128, %f1152;
	fma.rn.f32 	%f1233, %f1118, %f1129, %f1153;
	fma.rn.f32 	%f1234, %f1118, %f1130, %f1154;
	fma.rn.f32 	%f1235, %f1118, %f1131, %f1155;
	fma.rn.f32 	%f1236, %f1119, %f1124, %f1156;
	fma.rn.f32 	%f1237, %f1119, %f1125, %f1157;
	fma.rn.f32 	%f1238, %f1119, %f1126, %f1158;
	fma.rn.f32 	%f1239, %f1119, %f1127, %f1159;
	fma.rn.f32 	%f1240, %f1119, %f1128, %f1160;
	fma.rn.f32 	%f1241, %f1119, %f1129, %f1161;
	fma.rn.f32 	%f1242, %f1119, %f1130, %f1162;
	fma.rn.f32 	%f1243, %f1119, %f1131, %f1163;
	fma.rn.f32 	%f1244, %f1120, %f1124, %f1164;
	fma.rn.f32 	%f1245, %f1120, %f1125, %f1165;
	fma.rn.f32 	%f1246, %f1120, %f1126, %f1166;
	fma.rn.f32 	%f1247, %f1120, %f1127, %f1167;
	fma.rn.f32 	%f1248, %f1120, %f1128, %f1168;
	fma.rn.f32 	%f1249, %f1120, %f1129, %f1169;
	fma.rn.f32 	%f1250, %f1120, %f1130, %f1170;
	fma.rn.f32 	%f1251, %f1120, %f1131, %f1171;
	fma.rn.f32 	%f1252, %f1121, %f1124, %f1172;
	fma.rn.f32 	%f1253, %f1121, %f1125, %f1173;
	fma.rn.f32 	%f1254, %f1121, %f1126, %f1174;
	fma.rn.f32 	%f1255, %f1121, %f1127, %f1175;
	fma.rn.f32 	%f1256, %f1121, %f1128, %f1176;
	fma.rn.f32 	%f1257, %f1121, %f1129, %f1177;
	fma.rn.f32 	%f1258, %f1121, %f1130, %f1178;
	fma.rn.f32 	%f1259, %f1121, %f1131, %f1179;
	fma.rn.f32 	%f1260, %f1122, %f1124, %f1180;
	fma.rn.f32 	%f1261, %f1122, %f1125, %f1181;
	fma.rn.f32 	%f1262, %f1122, %f1126, %f1182;
	fma.rn.f32 	%f1263, %f1122, %f1127, %f1183;
	fma.rn.f32 	%f1264, %f1122, %f1128, %f1184;
	fma.rn.f32 	%f1265, %f1122, %f1129, %f1185;
	fma.rn.f32 	%f1266, %f1122, %f1130, %f1186;
	fma.rn.f32 	%f1267, %f1122, %f1131, %f1187;
	fma.rn.f32 	%f1268, %f1123, %f1124, %f1188;
	fma.rn.f32 	%f1269, %f1123, %f1125, %f1189;
	fma.rn.f32 	%f1270, %f1123, %f1126, %f1190;
	fma.rn.f32 	%f1271, %f1123, %f1127, %f1191;
	fma.rn.f32 	%f1272, %f1123, %f1128, %f1192;
	fma.rn.f32 	%f1273, %f1123, %f1129, %f1193;
	fma.rn.f32 	%f1274, %f1123, %f1130, %f1194;
	fma.rn.f32 	%f1275, %f1123, %f1131, %f1195;
	ld.shared.v4.f32 	{%f1276, %f1277, %f1278, %f1279}, [%r102+6144];
	ld.shared.v4.f32 	{%f1280, %f1281, %f1282, %f1283}, [%r102+6400];
	ld.shared.v4.f32 	{%f1284, %f1285, %f1286, %f1287}, [%r105+6144];
	ld.shared.v4.f32 	{%f1288, %f1289, %f1290, %f1291}, [%r105+6400];
	fma.rn.f32 	%f1292, %f1196, %f1204, %f1212;
	fma.rn.f32 	%f1293, %f1196, %f1205, %f1213;
	fma.rn.f32 	%f1294, %f1196, %f1206, %f1214;
	fma.rn.f32 	%f1295, %f1196, %f1207, %f1215;
	fma.rn.f32 	%f1296, %f1196, %f1208, %f1216;
	fma.rn.f32 	%f1297, %f1196, %f1209, %f1217;
	fma.rn.f32 	%f1298, %f1196, %f1210, %f1218;
	fma.rn.f32 	%f1299, %f1196, %f1211, %f1219;
	fma.rn.f32 	%f1300, %f1197, %f1204, %f1220;
	fma.rn.f32 	%f1301, %f1197, %f1205, %f1221;
	fma.rn.f32 	%f1302, %f1197, %f1206, %f1222;
	fma.rn.f32 	%f1303, %f1197, %f1207, %f1223;
	fma.rn.f32 	%f1304, %f1197, %f1208, %f1224;
	fma.rn.f32 	%f1305, %f1197, %f1209, %f1225;
	fma.rn.f32 	%f1306, %f1197, %f1210, %f1226;
	fma.rn.f32 	%f1307, %f1197, %f1211, %f1227;
	fma.rn.f32 	%f1308, %f1198, %f1204, %f1228;
	fma.rn.f32 	%f1309, %f1198, %f1205, %f1229;
	fma.rn.f32 	%f1310, %f1198, %f1206, %f1230;
	fma.rn.f32 	%f1311, %f1198, %f1207, %f1231;
	fma.rn.f32 	%f1312, %f1198, %f1208, %f1232;
	fma.rn.f32 	%f1313, %f1198, %f1209, %f1233;
	fma.rn.f32 	%f1314, %f1198, %f1210, %f1234;
	fma.rn.f32 	%f1315, %f1198, %f1211, %f1235;
	fma.rn.f32 	%f1316, %f1199, %f1204, %f1236;
	fma.rn.f32 	%f1317, %f1199, %f1205, %f1237;
	fma.rn.f32 	%f1318, %f1199, %f1206, %f1238;
	fma.rn.f32 	%f1319, %f1199, %f1207, %f1239;
	fma.rn.f32 	%f1320, %f1199, %f1208, %f1240;
	fma.rn.f32 	%f1321, %f1199, %f1209, %f1241;
	fma.rn.f32 	%f1322, %f1199, %f1210, %f1242;
	fma.rn.f32 	%f1323, %f1199, %f1211, %f1243;
	fma.rn.f32 	%f1324, %f1200, %f1204, %f1244;
	fma.rn.f32 	%f1325, %f1200, %f1205, %f1245;
	fma.rn.f32 	%f1326, %f1200, %f1206, %f1246;
	fma.rn.f32 	%f1327, %f1200, %f1207, %f1247;
	fma.rn.f32 	%f1328, %f1200, %f1208, %f1248;
	fma.rn.f32 	%f1329, %f1200, %f1209, %f1249;
	fma.rn.f32 	%f1330, %f1200, %f1210, %f1250;
	fma.rn.f32 	%f1331, %f1200, %f1211, %f1251;
	fma.rn.f32 	%f1332, %f1201, %f1204, %f1252;
	fma.rn.f32 	%f1333, %f1201, %f1205, %f1253;
	fma.rn.f32 	%f1334, %f1201, %f1206, %f1254;
	fma.rn.f32 	%f1335, %f1201, %f1207, %f1255;
	fma.rn.f32 	%f1336, %f1201, %f1208, %f1256;
	fma.rn.f32 	%f1337, %f1201, %f1209, %f1257;
	fma.rn.f32 	%f1338, %f1201, %f1210, %f1258;
	fma.rn.f32 	%f1339, %f1201, %f1211, %f1259;
	fma.rn.f32 	%f1340, %f1202, %f1204, %f1260;
	fma.rn.f32 	%f1341, %f1202, %f1205, %f1261;
	fma.rn.f32 	%f1342, %f1202, %f1206, %f1262;
	fma.rn.f32 	%f1343, %f1202, %f1207, %f1263;
	fma.rn.f32 	%f1344, %f1202, %f1208, %f1264;
	fma.rn.f32 	%f1345, %f1202, %f1209, %f1265;
	fma.rn.f32 	%f1346, %f1202, %f1210, %f1266;
	fma.rn.f32 	%f1347, %f1202, %f1211, %f1267;
	fma.rn.f32 	%f1348, %f1203, %f1204, %f1268;
	fma.rn.f32 	%f1349, %f1203, %f1205, %f1269;
	fma.rn.f32 	%f1350, %f1203, %f1206, %f1270;
	fma.rn.f32 	%f1351, %f1203, %f1207, %f1271;
	fma.rn.f32 	%f1352, %f1203, %f1208, %f1272;
	fma.rn.f32 	%f1353, %f1203, %f1209, %f1273;
	fma.rn.f32 	%f1354, %f1203, %f1210, %f1274;
	fma.rn.f32 	%f1355, %f1203, %f1211, %f1275;
	ld.shared.v4.f32 	{%f1356, %f1357, %f1358, %f1359}, [%r102+6656];
	ld.shared.v4.f32 	{%f1360, %f1361, %f1362, %f1363}, [%r102+6912];
	ld.shared.v4.f32 	{%f1364, %f1365, %f1366, %f1367}, [%r105+6656];
	ld.shared.v4.f32 	{%f1368, %f1369, %f1370, %f1371}, [%r105+6912];
	fma.rn.f32 	%f1372, %f1276, %f1284, %f1292;
	fma.rn.f32 	%f1373, %f1276, %f1285, %f1293;
	fma.rn.f32 	%f1374, %f1276, %f1286, %f1294;
	fma.rn.f32 	%f1375, %f1276, %f1287, %f1295;
	fma.rn.f32 	%f1376, %f1276, %f1288, %f1296;
	fma.rn.f32 	%f1377, %f1276, %f1289, %f1297;
	fma.rn.f32 	%f1378, %f1276, %f1290, %f1298;
	fma.rn.f32 	%f1379, %f1276, %f1291, %f1299;
	fma.rn.f32 	%f1380, %f1277, %f1284, %f1300;
	fma.rn.f32 	%f1381, %f1277, %f1285, %f1301;
	fma.rn.f32 	%f1382, %f1277, %f1286, %f1302;
	fma.rn.f32 	%f1383, %f1277, %f1287, %f1303;
	fma.rn.f32 	%f1384, %f1277, %f1288, %f1304;
	fma.rn.f32 	%f1385, %f1277, %f1289, %f1305;
	fma.rn.f32 	%f1386, %f1277, %f1290, %f1306;
	fma.rn.f32 	%f1387, %f1277, %f1291, %f1307;
	fma.rn.f32 	%f1388, %f1278, %f1284, %f1308;
	fma.rn.f32 	%f1389, %f1278, %f1285, %f1309;
	fma.rn.f32 	%f1390, %f1278, %f1286, %f1310;
	fma.rn.f32 	%f1391, %f1278, %f1287, %f1311;
	fma.rn.f32 	%f1392, %f1278, %f1288, %f1312;
	fma.rn.f32 	%f1393, %f1278, %f1289, %f1313;
	fma.rn.f32 	%f1394, %f1278, %f1290, %f1314;
	fma.rn.f32 	%f1395, %f1278, %f1291, %f1315;
	fma.rn.f32 	%f1396, %f1279, %f1284, %f1316;
	fma.rn.f32 	%f1397, %f1279, %f1285, %f1317;
	fma.rn.f32 	%f1398, %f1279, %f1286, %f1318;
	fma.rn.f32 	%f1399, %f1279, %f1287, %f1319;
	fma.rn.f32 	%f1400, %f1279, %f1288, %f1320;
	fma.rn.f32 	%f1401, %f1279, %f1289, %f1321;
	fma.rn.f32 	%f1402, %f1279, %f1290, %f1322;
	fma.rn.f32 	%f1403, %f1279, %f1291, %f1323;
	fma.rn.f32 	%f1404, %f1280, %f1284, %f1324;
	fma.rn.f32 	%f1405, %f1280, %f1285, %f1325;
	fma.rn.f32 	%f1406, %f1280, %f1286, %f1326;
	fma.rn.f32 	%f1407, %f1280, %f1287, %f1327;
	fma.rn.f32 	%f1408, %f1280, %f1288, %f1328;
	fma.rn.f32 	%f1409, %f1280, %f1289, %f1329;
	fma.rn.f32 	%f1410, %f1280, %f1290, %f1330;
	fma.rn.f32 	%f1411, %f1280, %f1291, %f1331;
	fma.rn.f32 	%f1412, %f1281, %f1284, %f1332;
	fma.rn.f32 	%f1413, %f1281, %f1285, %f1333;
	fma.rn.f32 	%f1414, %f1281, %f1286, %f1334;
	fma.rn.f32 	%f1415, %f1281, %f1287, %f1335;
	fma.rn.f32 	%f1416, %f1281, %f1288, %f1336;
	fma.rn.f32 	%f1417, %f1281, %f1289, %f1337;
	fma.rn.f32 	%f1418, %f1281, %f1290, %f1338;
	fma.rn.f32 	%f1419, %f1281, %f1291, %f1339;
	fma.rn.f32 	%f1420, %f1282, %f1284, %f1340;
	fma.rn.f32 	%f1421, %f1282, %f1285, %f1341;
	fma.rn.f32 	%f1422, %f1282, %f1286, %f1342;
	fma.rn.f32 	%f1423, %f1282, %f1287, %f1343;
	fma.rn.f32 	%f1424, %f1282, %f1288, %f1344;
	fma.rn.f32 	%f1425, %f1282, %f1289, %f1345;
	fma.rn.f32 	%f1426, %f1282, %f1290, %f1346;
	fma.rn.f32 	%f1427, %f1282, %f1291, %f1347;
	fma.rn.f32 	%f1428, %f1283, %f1284, %f1348;
	fma.rn.f32 	%f1429, %f1283, %f1285, %f1349;
	fma.rn.f32 	%f1430, %f1283, %f1286, %f1350;
	fma.rn.f32 	%f1431, %f1283, %f1287, %f1351;
	fma.rn.f32 	%f1432, %f1283, %f1288, %f1352;
	fma.rn.f32 	%f1433, %f1283, %f1289, %f1353;
	fma.rn.f32 	%f1434, %f1283, %f1290, %f1354;
	fma.rn.f32 	%f1435, %f1283, %f1291, %f1355;
	ld.shared.v4.f32 	{%f1436, %f1437, %f1438, %f1439}, [%r102+7168];
	ld.shared.v4.f32 	{%f1440, %f1441, %f1442, %f1443}, [%r102+7424];
	ld.shared.v4.f32 	{%f1444, %f1445, %f1446, %f1447}, [%r105+7168];
	ld.shared.v4.f32 	{%f1448, %f1449, %f1450, %f1451}, [%r105+7424];
	fma.rn.f32 	%f1452, %f1356, %f1364, %f1372;
	fma.rn.f32 	%f1453, %f1356, %f1365, %f1373;
	fma.rn.f32 	%f1454, %f1356, %f1366, %f1374;
	fma.rn.f32 	%f1455, %f1356, %f1367, %f1375;
	fma.rn.f32 	%f1456, %f1356, %f1368, %f1376;
	fma.rn.f32 	%f1457, %f1356, %f1369, %f1377;
	fma.rn.f32 	%f1458, %f1356, %f1370, %f1378;
	fma.rn.f32 	%f1459, %f1356, %f1371, %f1379;
	fma.rn.f32 	%f1460, %f1357, %f1364, %f1380;
	fma.rn.f32 	%f1461, %f1357, %f1365, %f1381;
	fma.rn.f32 	%f1462, %f1357, %f1366, %f1382;
	fma.rn.f32 	%f1463, %f1357, %f1367, %f1383;
	fma.rn.f32 	%f1464, %f1357, %f1368, %f1384;
	fma.rn.f32 	%f1465, %f1357, %f1369, %f1385;
	fma.rn.f32 	%f1466, %f1357, %f1370, %f1386;
	fma.rn.f32 	%f1467, %f1357, %f1371, %f1387;
	fma.rn.f32 	%f1468, %f1358, %f1364, %f1388;
	fma.rn.f32 	%f1469, %f1358, %f1365, %f1389;
	fma.rn.f32 	%f1470, %f1358, %f1366, %f1390;
	fma.rn.f32 	%f1471, %f1358, %f1367, %f1391;
	fma.rn.f32 	%f1472, %f1358, %f1368, %f1392;
	fma.rn.f32 	%f1473, %f1358, %f1369, %f1393;
	fma.rn.f32 	%f1474, %f1358, %f1370, %f1394;
	fma.rn.f32 	%f1475, %f1358, %f1371, %f1395;
	fma.rn.f32 	%f1476, %f1359, %f1364, %f1396;
	fma.rn.f32 	%f1477, %f1359, %f1365, %f1397;
	fma.rn.f32 	%f1478, %f1359, %f1366, %f1398;
	fma.rn.f32 	%f1479, %f1359, %f1367, %f1399;
	fma.rn.f32 	%f1480, %f1359, %f1368, %f1400;
	fma.rn.f32 	%f1481, %f1359, %f1369, %f1401;
	fma.rn.f32 	%f1482, %f1359, %f1370, %f1402;
	fma.rn.f32 	%f1483, %f1359, %f1371, %f1403;
	fma.rn.f32 	%f1484, %f1360, %f1364, %f1404;
	fma.rn.f32 	%f1485, %f1360, %f1365, %f1405;
	fma.rn.f32 	%f1486, %f1360, %f1366, %f1406;
	fma.rn.f32 	%f1487, %f1360, %f1367, %f1407;
	fma.rn.f32 	%f1488, %f1360, %f1368, %f1408;
	fma.rn.f32 	%f1489, %f1360, %f1369, %f1409;
	fma.rn.f32 	%f1490, %f1360, %f1370, %f1410;
	fma.rn.f32 	%f1491, %f1360, %f1371, %f1411;
	fma.rn.f32 	%f1492, %f1361, %f1364, %f1412;
	fma.rn.f32 	%f1493, %f1361, %f1365, %f1413;
	fma.rn.f32 	%f1494, %f1361, %f1366, %f1414;
	fma.rn.f32 	%f1495, %f1361, %f1367, %f1415;
	fma.rn.f32 	%f1496, %f1361, %f1368, %f1416;
	fma.rn.f32 	%f1497, %f1361, %f1369, %f1417;
	fma.rn.f32 	%f1498, %f1361, %f1370, %f1418;
	fma.rn.f32 	%f1499, %f1361, %f1371, %f1419;
	fma.rn.f32 	%f1500, %f1362, %f1364, %f1420;
	fma.rn.f32 	%f1501, %f1362, %f1365, %f1421;
	fma.rn.f32 	%f1502, %f1362, %f1366, %f1422;
	fma.rn.f32 	%f1503, %f1362, %f1367, %f1423;
	fma.rn.f32 	%f1504, %f1362, %f1368, %f1424;
	fma.rn.f32 	%f1505, %f1362, %f1369, %f1425;
	fma.rn.f32 	%f1506, %f1362, %f1370, %f1426;
	fma.rn.f32 	%f1507, %f1362, %f1371, %f1427;
	fma.rn.f32 	%f1508, %f1363, %f1364, %f1428;
	fma.rn.f32 	%f1509, %f1363, %f1365, %f1429;
	fma.rn.f32 	%f1510, %f1363, %f1366, %f1430;
	fma.rn.f32 	%f1511, %f1363, %f1367, %f1431;
	fma.rn.f32 	%f1512, %f1363, %f1368, %f1432;
	fma.rn.f32 	%f1513, %f1363, %f1369, %f1433;
	fma.rn.f32 	%f1514, %f1363, %f1370, %f1434;
	fma.rn.f32 	%f1515, %f1363, %f1371, %f1435;
	ld.shared.v4.f32 	{%f164, %f163, %f162, %f161}, [%r102+7680];
	ld.shared.v4.f32 	{%f168, %f167, %f166, %f165}, [%r102+7936];
	ld.shared.v4.f32 	{%f172, %f171, %f170, %f169}, [%r105+7680];
	ld.shared.v4.f32 	{%f176, %f175, %f174, %f173}, [%r105+7936];
	fma.rn.f32 	%f177, %f1436, %f1444, %f1452;
	fma.rn.f32 	%f178, %f1436, %f1445, %f1453;
	fma.rn.f32 	%f179, %f1436, %f1446, %f1454;
	fma.rn.f32 	%f180, %f1436, %f1447, %f1455;
	fma.rn.f32 	%f181, %f1436, %f1448, %f1456;
	fma.rn.f32 	%f182, %f1436, %f1449, %f1457;
	fma.rn.f32 	%f183, %f1436, %f1450, %f1458;
	fma.rn.f32 	%f184, %f1436, %f1451, %f1459;
	fma.rn.f32 	%f185, %f1437, %f1444, %f1460;
	fma.rn.f32 	%f186, %f1437, %f1445, %f1461;
	fma.rn.f32 	%f187, %f1437, %f1446, %f1462;
	fma.rn.f32 	%f188, %f1437, %f1447, %f1463;
	fma.rn.f32 	%f189, %f1437, %f1448, %f1464;
	fma.rn.f32 	%f190, %f1437, %f1449, %f1465;
	fma.rn.f32 	%f191, %f1437, %f1450, %f1466;
	fma.rn.f32 	%f192, %f1437, %f1451, %f1467;
	fma.rn.f32 	%f193, %f1438, %f1444, %f1468;
	fma.rn.f32 	%f194, %f1438, %f1445, %f1469;
	fma.rn.f32 	%f195, %f1438, %f1446, %f1470;
	fma.rn.f32 	%f196, %f1438, %f1447, %f1471;
	fma.rn.f32 	%f197, %f1438, %f1448, %f1472;
	fma.rn.f32 	%f198, %f1438, %f1449, %f1473;
	fma.rn.f32 	%f199, %f1438, %f1450, %f1474;
	fma.rn.f32 	%f200, %f1438, %f1451, %f1475;
	fma.rn.f32 	%f201, %f1439, %f1444, %f1476;
	fma.rn.f32 	%f202, %f1439, %f1445, %f1477;
	fma.rn.f32 	%f203, %f1439, %f1446, %f1478;
	fma.rn.f32 	%f204, %f1439, %f1447, %f1479;
	fma.rn.f32 	%f205, %f1439, %f1448, %f1480;
	fma.rn.f32 	%f206, %f1439, %f1449, %f1481;
	fma.rn.f32 	%f207, %f1439, %f1450, %f1482;
	fma.rn.f32 	%f208, %f1439, %f1451, %f1483;
	fma.rn.f32 	%f209, %f1440, %f1444, %f1484;
	fma.rn.f32 	%f210, %f1440, %f1445, %f1485;
	fma.rn.f32 	%f211, %f1440, %f1446, %f1486;
	fma.rn.f32 	%f212, %f1440, %f1447, %f1487;
	fma.rn.f32 	%f213, %f1440, %f1448, %f1488;
	fma.rn.f32 	%f214, %f1440, %f1449, %f1489;
	fma.rn.f32 	%f215, %f1440, %f1450, %f1490;
	fma.rn.f32 	%f216, %f1440, %f1451, %f1491;
	fma.rn.f32 	%f217, %f1441, %f1444, %f1492;
	fma.rn.f32 	%f218, %f1441, %f1445, %f1493;
	fma.rn.f32 	%f219, %f1441, %f1446, %f1494;
	fma.rn.f32 	%f220, %f1441, %f1447, %f1495;
	fma.rn.f32 	%f221, %f1441, %f1448, %f1496;
	fma.rn.f32 	%f222, %f1441, %f1449, %f1497;
	fma.rn.f32 	%f223, %f1441, %f1450, %f1498;
	fma.rn.f32 	%f224, %f1441, %f1451, %f1499;
	fma.rn.f32 	%f225, %f1442, %f1444, %f1500;
	fma.rn.f32 	%f226, %f1442, %f1445, %f1501;
	fma.rn.f32 	%f227, %f1442, %f1446, %f1502;
	fma.rn.f32 	%f228, %f1442, %f1447, %f1503;
	fma.rn.f32 	%f229, %f1442, %f1448, %f1504;
	fma.rn.f32 	%f230, %f1442, %f1449, %f1505;
	fma.rn.f32 	%f231, %f1442, %f1450, %f1506;
	fma.rn.f32 	%f232, %f1442, %f1451, %f1507;
	fma.rn.f32 	%f233, %f1443, %f1444, %f1508;
	fma.rn.f32 	%f234, %f1443, %f1445, %f1509;
	fma.rn.f32 	%f235, %f1443, %f1446, %f1510;
	fma.rn.f32 	%f236, %f1443, %f1447, %f1511;
	fma.rn.f32 	%f237, %f1443, %f1448, %f1512;
	fma.rn.f32 	%f238, %f1443, %f1449, %f1513;
	fma.rn.f32 	%f239, %f1443, %f1450, %f1514;
	fma.rn.f32 	%f240, %f1443, %f1451, %f1515;
	add.s32 	%r14, %r96, %r94;
	@%p28 bra 	$L__BB0_19;
	shl.b32 	%r107, %r100, 11;
	or.b32  	%r108, %r107, %r100;
	and.b32  	%r109, %r108, 7164;
	add.s32 	%r111, %r98, %r109;
	add.s32 	%r113, %r111, %r94;
	st.shared.f32 	[%r113], %f1759;
	st.shared.f32 	[%r113+512], %f1760;
	st.shared.f32 	[%r113+1024], %f1761;
	st.shared.f32 	[%r113+1536], %f1762;
	st.shared.f32 	[%r113+256], %f1763;
	st.shared.f32 	[%r113+768], %f1764;
	st.shared.f32 	[%r113+1280], %f1765;
	st.shared.f32 	[%r113+1792], %f1766;
	add.s32 	%r115, %r14, %r103;
	st.shared.v4.f32 	[%r115], {%f1770, %f1769, %f1768, %f1767};
	st.shared.v4.f32 	[%r115+4096], {%f1774, %f1773, %f1772, %f1771};
	bar.sync 	0;
	mov.u32 	%r232, %r12;
$L__BB0_19:
	setp.lt.s32 	%p29, %r230, %r54;
	add.s32 	%r118, %r98, %r94;
	shr.u32 	%r16, %r100, 4;
	add.s32 	%r121, %r118, %r101;
	ld.shared.v4.f32 	{%f1750, %f1749, %f1748, %f1747}, [%r121];
	ld.shared.v4.f32 	{%f1746, %f1745, %f1744, %f1743}, [%r121+256];
	shl.b32 	%r122, %r13, 4;
	add.s32 	%r123, %r14, %r122;
	ld.shared.v4.f32 	{%f1758, %f1757, %f1756, %f1755}, [%r123];
	ld.shared.v4.f32 	{%f1754, %f1753, %f1752, %f1751}, [%r123+256];
	fma.rn.f32 	%f1742, %f164, %f172, %f177;
	fma.rn.f32 	%f1741, %f164, %f171, %f178;
	fma.rn.f32 	%f1740, %f164, %f170, %f179;
	fma.rn.f32 	%f1739, %f164, %f169, %f180;
	fma.rn.f32 	%f1738, %f164, %f176, %f181;
	fma.rn.f32 	%f1737, %f164, %f175, %f182;
	fma.rn.f32 	%f1736, %f164, %f174, %f183;
	fma.rn.f32 	%f1735, %f164, %f173, %f184;
	fma.rn.f32 	%f1734, %f163, %f172, %f185;
	fma.rn.f32 	%f1733, %f163, %f171, %f186;
	fma.rn.f32 	%f1732, %f163, %f170, %f187;
	fma.rn.f32 	%f1731, %f163, %f169, %f188;
	fma.rn.f32 	%f1730, %f163, %f176, %f189;
	fma.rn.f32 	%f1729, %f163, %f175, %f190;
	fma.rn.f32 	%f1728, %f163, %f174, %f191;
	fma.rn.f32 	%f1727, %f163, %f173, %f192;
	fma.rn.f32 	%f1726, %f162, %f172, %f193;
	fma.rn.f32 	%f1725, %f162, %f171, %f194;
	fma.rn.f32 	%f1724, %f162, %f170, %f195;
	fma.rn.f32 	%f1723, %f162, %f169, %f196;
	fma.rn.f32 	%f1722, %f162, %f176, %f197;
	fma.rn.f32 	%f1721, %f162, %f175, %f198;
	fma.rn.f32 	%f1720, %f162, %f174, %f199;
	fma.rn.f32 	%f1719, %f162, %f173, %f200;
	fma.rn.f32 	%f1718, %f161, %f172, %f201;
	fma.rn.f32 	%f1717, %f161, %f171, %f202;
	fma.rn.f32 	%f1716, %f161, %f170, %f203;
	fma.rn.f32 	%f1715, %f161, %f169, %f204;
	fma.rn.f32 	%f1714, %f161, %f176, %f205;
	fma.rn.f32 	%f1713, %f161, %f175, %f206;
	fma.rn.f32 	%f1712, %f161, %f174, %f207;
	fma.rn.f32 	%f1711, %f161, %f173, %f208;
	fma.rn.f32 	%f1710, %f168, %f172, %f209;
	fma.rn.f32 	%f1709, %f168, %f171, %f210;
	fma.rn.f32 	%f1708, %f168, %f170, %f211;
	fma.rn.f32 	%f1707, %f168, %f169, %f212;
	fma.rn.f32 	%f1706, %f168, %f176, %f213;
	fma.rn.f32 	%f1705, %f168, %f175, %f214;
	fma.rn.f32 	%f1704, %f168, %f174, %f215;
	fma.rn.f32 	%f1703, %f168, %f173, %f216;
	fma.rn.f32 	%f1702, %f167, %f172, %f217;
	fma.rn.f32 	%f1701, %f167, %f171, %f218;
	fma.rn.f32 	%f1700, %f167, %f170, %f219;
	fma.rn.f32 	%f1699, %f167, %f169, %f220;
	fma.rn.f32 	%f1698, %f167, %f176, %f221;
	fma.rn.f32 	%f1697, %f167, %f175, %f222;
	fma.rn.f32 	%f1696, %f167, %f174, %f223;
	fma.rn.f32 	%f1695, %f167, %f173, %f224;
	fma.rn.f32 	%f1694, %f166, %f172, %f225;
	fma.rn.f32 	%f1693, %f166, %f171, %f226;
	fma.rn.f32 	%f1692, %f166, %f170, %f227;
	fma.rn.f32 	%f1691, %f166, %f169, %f228;
	fma.rn.f32 	%f1690, %f166, %f176, %f229;
	fma.rn.f32 	%f1689, %f166, %f175, %f230;
	fma.rn.f32 	%f1688, %f166, %f174, %f231;
	fma.rn.f32 	%f1687, %f166, %f173, %f232;
	fma.rn.f32 	%f1686, %f165, %f172, %f233;
	fma.rn.f32 	%f1685, %f165, %f171, %f234;
	fma.rn.f32 	%f1684, %f165, %f170, %f235;
	fma.rn.f32 	%f1683, %f165, %f169, %f236;
	fma.rn.f32 	%f1682, %f165, %f176, %f237;
	fma.rn.f32 	%f1681, %f165, %f175, %f238;
	fma.rn.f32 	%f1680, %f165, %f174, %f239;
	fma.rn.f32 	%f1679, %f165, %f173, %f240;
	shl.b32 	%r124, %r52, 4;
	add.s32 	%r229, %r229, %r124;
	add.s64 	%rd120, %rd120, 64;
	add.s32 	%r228, %r228, %r124;
	@%p29 bra 	$L__BB0_9;
	ld.param.f32 	%f1645, [_Z14gemm_kernel_NNPKfS0_P6float4ffiii_param_4];
	ld.param.f32 	%f1644, [_Z14gemm_kernel_NNPKfS0_P6float4ffiii_param_3];
	mul.f32 	%f321, %f1644, %f1742;
	mul.f32 	%f322, %f1644, %f1741;
	mul.f32 	%f323, %f1644, %f1740;
	mul.f32 	%f324, %f1644, %f1739;
	mul.f32 	%f325, %f1644, %f1738;
	mul.f32 	%f326, %f1644, %f1737;
	mul.f32 	%f327, %f1644, %f1736;
	mul.f32 	%f328, %f1644, %f1735;
	mul.f32 	%f329, %f1644, %f1734;
	mul.f32 	%f330, %f1644, %f1733;
	mul.f32 	%f331, %f1644, %f1732;
	mul.f32 	%f332, %f1644, %f1731;
	mul.f32 	%f333, %f1644, %f1730;
	mul.f32 	%f334, %f1644, %f1729;
	mul.f32 	%f335, %f1644, %f1728;
	mul.f32 	%f336, %f1644, %f1727;
	mul.f32 	%f337, %f1644, %f1726;
	mul.f32 	%f338, %f1644, %f1725;
	mul.f32 	%f339, %f1644, %f1724;
	mul.f32 	%f340, %f1644, %f1723;
	mul.f32 	%f341, %f1644, %f1722;
	mul.f32 	%f342, %f1644, %f1721;
	mul.f32 	%f343, %f1644, %f1720;
	mul.f32 	%f344, %f1644, %f1719;
	mul.f32 	%f345, %f1644, %f1718;
	mul.f32 	%f346, %f1644, %f1717;
	mul.f32 	%f347, %f1644, %f1716;
	mul.f32 	%f348, %f1644, %f1715;
	mul.f32 	%f349, %f1644, %f1714;
	mul.f32 	%f350, %f1644, %f1713;
	mul.f32 	%f351, %f1644, %f1712;
	mul.f32 	%f352, %f1644, %f1711;
	mul.f32 	%f353, %f1644, %f1710;
	mul.f32 	%f354, %f1644, %f1709;
	mul.f32 	%f355, %f1644, %f1708;
	mul.f32 	%f356, %f1644, %f1707;
	mul.f32 	%f357, %f1644, %f1706;
	mul.f32 	%f358, %f1644, %f1705;
	mul.f32 	%f359, %f1644, %f1704;
	mul.f32 	%f360, %f1644, %f1703;
	mul.f32 	%f361, %f1644, %f1702;
	mul.f32 	%f362, %f1644, %f1701;
	mul.f32 	%f363, %f1644, %f1700;
	mul.f32 	%f364, %f1644, %f1699;
	mul.f32 	%f365, %f1644, %f1698;
	mul.f32 	%f366, %f1644, %f1697;
	mul.f32 	%f367, %f1644, %f1696;
	mul.f32 	%f368, %f1644, %f1695;
	mul.f32 	%f369, %f1644, %f1694;
	mul.f32 	%f370, %f1644, %f1693;
	mul.f32 	%f371, %f1644, %f1692;
	mul.f32 	%f372, %f1644, %f1691;
	mul.f32 	%f373, %f1644, %f1690;
	mul.f32 	%f374, %f1644, %f1689;
	mul.f32 	%f375, %f1644, %f1688;
	mul.f32 	%f376, %f1644, %f1687;
	mul.f32 	%f377, %f1644, %f1686;
	mul.f32 	%f378, %f1644, %f1685;
	mul.f32 	%f379, %f1644, %f1684;
	mul.f32 	%f380, %f1644, %f1683;
	mul.f32 	%f381, %f1644, %f1682;
	mul.f32 	%f382, %f1644, %f1681;
	mul.f32 	%f383, %f1644, %f1680;
	mul.f32 	%f384, %f1644, %f1679;
	shl.b32 	%r19, %r16, 2;
	mov.u32 	%r125, %ctaid.y;
	shl.b32 	%r126, %r125, 7;
	add.s32 	%r20, %r19, %r126;
	shl.b32 	%r127, %r13, 2;
	mov.u32 	%r128, %ctaid.x;
	shl.b32 	%r129, %r128, 7;
	or.b32  	%r21, %r127, %r129;
	setp.eq.f32 	%p30, %f1645, 0f00000000;
	cvt.u64.u32 	%rd9, %r13;
	@%p30 bra 	$L__BB0_37;
	ld.param.u32 	%r204, [_Z14gemm_kernel_NNPKfS0_P6float4ffiii_param_5];
	setp.lt.u32 	%p55, %r20, %r204;
	mul.lo.s32 	%r22, %r19, %r52;
	shr.s32 	%r144, %r22, 2;
	add.s32 	%r145, %r144, %r13;
	cvt.s64.s32 	%rd76, %r144;
	add.s64 	%rd77, %rd76, %rd9;
	setp.lt.u32 	%p56, %r21, %r52;
	and.pred  	%p57, %p55, %p56;
	mul.wide.s32 	%rd78, %r145, 16;
	add.s64 	%rd10, %rd5, %rd78;
	shl.b64 	%rd79, %rd77, 4;
	add.s64 	%rd11, %rd5, %rd79;
	@%p57 bra 	$L__BB0_22;
	bra.uni 	$L__BB0_23;
$L__BB0_22:
	ld.param.f32 	%f1646, [_Z14gemm_kernel_NNPKfS0_P6float4ffiii_param_4];
	ld.global.v4.f32 	{%f1516, %f1517, %f1518, %f1519}, [%rd10];
	fma.rn.f32 	%f1520, %f1646, %f1516, %f321;
	fma.rn.f32 	%f1521, %f1646, %f1517, %f322;
	fma.rn.f32 	%f1522, %f1646, %f1518, %f323;
	fma.rn.f32 	%f1523, %f1646, %f1519, %f324;
	st.global.v4.f32 	[%rd11], {%f1520, %f1521, %f1522, %f1523};
$L__BB0_23:
	ld.param.u32 	%r205, [_Z14gemm_kernel_NNPKfS0_P6float4ffiii_param_5];
	setp.ge.u32 	%p58, %r20, %r205;
	add.s32 	%r26, %r21, 64;
	setp.ge.u32 	%p59, %r26, %r52;
	or.pred  	%p60, %p58, %p59;
	@%p60 bra 	$L__BB0_25;
	ld.param.f32 	%f1647, [_Z14gemm_kernel_NNPKfS0_P6float4ffiii_param_4];
	ld.global.v4.f32 	{%f1524, %f1525, %f1526, %f1527}, [%rd10+256];
	fma.rn.f32 	%f1528, %f1647, %f1524, %f325;
	fma.rn.f32 	%f1529, %f1647, %f1525, %f326;
	fma.rn.f32 	%f1530, %f1647, %f1526, %f327;
	fma.rn.f32 	%f1531, %f1647, %f1527, %f328;
	st.global.v4.f32 	[%rd11+256], {%f1528, %f1529, %f1530, %f1531};
$L__BB0_25:
	ld.param.u32 	%r206, [_Z14gemm_kernel_NNPKfS0_P6float4ffiii_param_5];
	setp.lt.u32 	%p61, %r21, %r52;
	add.s32 	%r27, %r20, 1;
	setp.lt.u32 	%p62, %r27, %r206;
	add.s32 	%r28, %r22, %r52;
	shr.s32 	%r146, %r28, 31;
	shr.u32 	%r147, %r146, 30;
	add.s32 	%r148, %r28, %r147;
	shr.s32 	%r149, %r148, 2;
	add.s32 	%r150, %r149, %r13;
	cvt.s64.s32 	%rd80, %r149;
	add.s64 	%rd81, %rd80, %rd9;
	and.pred  	%p63, %p62, %p61;
	mul.wide.s32 	%rd82, %r150, 16;
	add.s64 	%rd16, %rd5, %rd82;
	shl.b64 	%rd83, %rd81, 4;
	add.s64 	%rd17, %rd5, %rd83;
	@%p63 bra 	$L__BB0_26;
	bra.uni 	$L__BB0_27;
$L__BB0_26:
	ld.param.f32 	%f1648, [_Z14gemm_kernel_NNPKfS0_P6float4ffiii_param_4];
	ld.global.v4.f32 	{%f1532, %f1533, %f1534, %f1535}, [%rd16];
	fma.rn.f32 	%f1536, %f1648, %f1532, %f329;
	fma.rn.f32 	%f1537, %f1648, %f1533, %f330;
	fma.rn.f32 	%f1538, %f1648, %f1534, %f331;
	fma.rn.f32 	%f1539, %f1648, %f1535, %f332;
	st.global.v4.f32 	[%rd17], {%f1536, %f1537, %f1538, %f1539};
$L__BB0_27:
	ld.param.u32 	%r207, [_Z14gemm_kernel_NNPKfS0_P6float4ffiii_param_5];
	setp.ge.u32 	%p64, %r27, %r207;
	setp.ge.u32 	%p65, %r26, %r52;
	or.pred  	%p66, %p64, %p65;
	@%p66 bra 	$L__BB0_29;
	ld.param.f32 	%f1649, [_Z14gemm_kernel_NNPKfS0_P6float4ffiii_param_4];
	ld.global.v4.f32 	{%f1540, %f1541, %f1542, %f1543}, [%rd16+256];
	fma.rn.f32 	%f1544, %f1649, %f1540, %f333;
	fma.rn.f32 	%f1545, %f1649, %f1541, %f334;
	fma.rn.f32 	%f1546, %f1649, %f1542, %f335;
	fma.rn.f32 	%f1547, %f1649, %f1543, %f336;
	st.global.v4.f32 	[%rd17+256], {%f1544, %f1545, %f1546, %f1547};
$L__BB0_29:
	ld.param.u32 	%r208, [_Z14gemm_kernel_NNPKfS0_P6float4ffiii_param_5];
	setp.ge.u32 	%p67, %r21, %r52;
	add.s32 	%r23, %r20, 2;
	setp.ge.u32 	%p68, %r23, %r208;
	add.s32 	%r24, %r28, %r52;
	shr.s32 	%r151, %r24, 31;
	shr.u32 	%r152, %r151, 30;
	add.s32 	%r153, %r24, %r152;
	shr.s32 	%r154, %r153, 2;
	add.s32 	%r155, %r154, %r13;
	cvt.s64.s32 	%rd84, %r154;
	add.s64 	%rd85, %rd84, %rd9;
	mul.wide.s32 	%rd86, %r155, 16;
	add.s64 	%rd12, %rd5, %rd86;
	shl.b64 	%rd87, %rd85, 4;
	add.s64 	%rd13, %rd5, %rd87;
	or.pred  	%p69, %p68, %p67;
	@%p69 bra 	$L__BB0_31;
	ld.param.f32 	%f1650, [_Z14gemm_kernel_NNPKfS0_P6float4ffiii_param_4];
	ld.global.v4.f32 	{%f1548, %f1549, %f1550, %f1551}, [%rd12];
	fma.rn.f32 	%f1552, %f1650, %f1548, %f337;
	fma.rn.f32 	%f1553, %f1650, %f1549, %f338;
	fma.rn.f32 	%f1554, %f1650, %f1550, %f339;
	fma.rn.f32 	%f1555, %f1650, %f1551, %f340;
	st.global.v4.f32 	[%rd13], {%f1552, %f1553, %f1554, %f1555};
$L__BB0_31:
	ld.param.u32 	%r209, [_Z14gemm_kernel_NNPKfS0_P6float4ffiii_param_5];
	setp.ge.u32 	%p70, %r26, %r52;
	setp.ge.u32 	%p71, %r23, %r209;
	or.pred  	%p72, %p71, %p70;
	@%p72 bra 	$L__BB0_33;
	ld.param.f32 	%f1651, [_Z14gemm_kernel_NNPKfS0_P6float4ffiii_param_4];
	ld.global.v4.f32 	{%f1556, %f1557, %f1558, %f1559}, [%rd12+256];
	fma.rn.f32 	%f1560, %f1651, %f1556, %f341;
	fma.rn.f32 	%f1561, %f1651, %f1557, %f342;
	fma.rn.f32 	%f1562, %f1651, %f1558, %f343;
	fma.rn.f32 	%f1563, %f1651, %f1559, %f344;
	st.global.v4.f32 	[%rd13+256], {%f1560, %f1561, %f1562, %f1563};
$L__BB0_33:
	ld.param.u32 	%r210, [_Z14gemm_kernel_NNPKfS0_P6float4ffiii_param_5];
	setp.ge.u32 	%p73, %r21, %r52;
	add.s32 	%r25, %r20, 3;
	setp.ge.u32 	%p74, %r25, %r210;
	add.s32 	%r156, %r24, %r52;
	shr.s32 	%r157, %r156, 31;
	shr.u32 	%r158, %r157, 30;
	add.s32 	%r159, %r156, %r158;
	shr.s32 	%r160, %r159, 2;
	add.s32 	%r161, %r160, %r13;
	cvt.s64.s32 	%rd88, %r160;
	add.s64 	%rd89, %rd88, %rd9;
	mul.wide.s32 	%rd90, %r161, 16;
	add.s64 	%rd14, %rd5, %rd90;
	shl.b64 	%rd91, %rd89, 4;
	add.s64 	%rd15, %rd5, %rd91;
	or.pred  	%p75, %p74, %p73;
	@%p75 bra 	$L__BB0_35;
	ld.param.f32 	%f1652, [_Z14gemm_kernel_NNPKfS0_P6float4ffiii_param_4];
	ld.global.v4.f32 	{%f1564, %f1565, %f1566, %f1567}, [%rd14];
	fma.rn.f32 	%f1568, %f1652, %f1564, %f345;
	fma.rn.f32 	%f1569, %f1652, %f1565, %f346;
	fma.rn.f32 	%f1570, %f1652, %f1566, %f347;
	fma.rn.f32 	%f1571, %f1652, %f1567, %f348;
	st.global.v4.f32 	[%rd15], {%f1568, %f1569, %f1570, %f1571};
$L__BB0_35:
	ld.param.u32 	%r211, [_Z14gemm_kernel_NNPKfS0_P6float4ffiii_param_5];
	setp.ge.u32 	%p76, %r26, %r52;
	setp.ge.u32 	%p77, %r25, %r211;
	or.pred  	%p78, %p77, %p76;
	@%p78 bra 	$L__BB0_53;
	ld.param.f32 	%f1653, [_Z14gemm_kernel_NNPKfS0_P6float4ffiii_param_4];
	ld.global.v4.f32 	{%f1572, %f1573, %f1574, %f1575}, [%rd14+256];
	fma.rn.f32 	%f1576, %f1653, %f1572, %f349;
	fma.rn.f32 	%f1577, %f1653, %f1573, %f350;
	fma.rn.f32 	%f1578, %f1653, %f1574, %f351;
	fma.rn.f32 	%f1579, %f1653, %f1575, %f352;
	st.global.v4.f32 	[%rd15+256], {%f1576, %f1577, %f1578, %f1579};
	bra.uni 	$L__BB0_53;
$L__BB0_37:
	ld.param.u32 	%r196, [_Z14gemm_kernel_NNPKfS0_P6float4ffiii_param_5];
	setp.ge.u32 	%p31, %r20, %r196;
	mul.lo.s32 	%r29, %r19, %r52;
	shr.s32 	%r130, %r29, 2;
	cvt.s64.s32 	%rd64, %r130;
	add.s64 	%rd65, %rd64, %rd9;
	setp.ge.u32 	%p32, %r21, %r52;
	shl.b64 	%rd66, %rd65, 4;
	add.s64 	%rd18, %rd5, %rd66;
	or.pred  	%p33, %p31, %p32;
	@%p33 bra 	$L__BB0_39;
	st.global.v4.f32 	[%rd18], {%f321, %f322, %f323, %f324};
$L__BB0_39:
	ld.param.u32 	%r197, [_Z14gemm_kernel_NNPKfS0_P6float4ffiii_param_5];
	setp.ge.u32 	%p34, %r20, %r197;
	add.s32 	%r30, %r21, 64;
	setp.ge.u32 	%p35, %r30, %r52;
	or.pred  	%p36, %p34, %p35;
	@%p36 bra 	$L__BB0_41;
	st.global.v4.f32 	[%rd18+256], {%f325, %f326, %f327, %f328};
$L__BB0_41:
	ld.param.u32 	%r198, [_Z14gemm_kernel_NNPKfS0_P6float4ffiii_param_5];
	setp.ge.u32 	%p37, %r21, %r52;
	add.s32 	%r31, %r20, 1;
	setp.ge.u32 	%p38, %r31, %r198;
	add.s32 	%r32, %r29, %r52;
	shr.s32 	%r131, %r32, 31;
	shr.u32 	%r132, %r131, 30;
	add.s32 	%r133, %r32, %r132;
	shr.s32 	%r134, %r133, 2;
	cvt.s64.s32 	%rd67, %r134;
	add.s64 	%rd68, %rd67, %rd9;
	shl.b64 	%rd69, %rd68, 4;
	add.s64 	%rd19, %rd5, %rd69;
	or.pred  	%p39, %p38, %p37;
	@%p39 bra 	$L__BB0_43;
	st.global.v4.f32 	[%rd19], {%f329, %f330, %f331, %f332};
$L__BB0_43:
	ld.param.u32 	%r199, [_Z14gemm_kernel_NNPKfS0_P6float4ffiii_param_5];
	setp.ge.u32 	%p40, %r31, %r199;
	setp.ge.u32 	%p41, %r30, %r52;
	or.pred  	%p42, %p40, %p41;
	@%p42 bra 	$L__BB0_45;
	st.global.v4.f32 	[%rd19+256], {%f333, %f334, %f335, %f336};
$L__BB0_45:
	ld.param.u32 	%r200, [_Z14gemm_kernel_NNPKfS0_P6float4ffiii_param_5];
	setp.ge.u32 	%p43, %r21, %r52;
	add.s32 	%r33, %r20, 2;
	setp.ge.u32 	%p44, %r33, %r200;
	add.s32 	%r34, %r32, %r52;
	shr.s32 	%r135, %r34, 31;
	shr.u32 	%r136, %r135, 30;
	add.s32 	%r137, %r34, %r136;
	shr.s32 	%r138, %r137, 2;
	cvt.s64.s32 	%rd70, %r138;
	add.s64 	%rd71, %rd70, %rd9;
	shl.b64 	%rd72, %rd71, 4;
	add.s64 	%rd20, %rd5, %rd72;
	or.pred  	%p45, %p44, %p43;
	@%p45 bra 	$L__BB0_47;
	st.global.v4.f32 	[%rd20], {%f337, %f338, %f339, %f340};
$L__BB0_47:
	ld.param.u32 	%r201, [_Z14gemm_kernel_NNPKfS0_P6float4ffiii_param_5];
	setp.ge.u32 	%p46, %r33, %r201;
	setp.ge.u32 	%p47, %r30, %r52;
	or.pred  	%p48, %p46, %p47;
	@%p48 bra 	$L__BB0_49;
	st.global.v4.f32 	[%rd20+256], {%f341, %f342, %f343, %f344};
$L__BB0_49:
	ld.param.u32 	%r202, [_Z14gemm_kernel_NNPKfS0_P6float4ffiii_param_5];
	setp.ge.u32 	%p49, %r21, %r52;
	add.s32 	%r35, %r20, 3;
	setp.ge.u32 	%p50, %r35, %r202;
	add.s32 	%r139, %r34, %r52;
	shr.s32 	%r140, %r139, 31;
	shr.u32 	%r141, %r140, 30;
	add.s32 	%r142, %r139, %r141;
	shr.s32 	%r143, %r142, 2;
	cvt.s64.s32 	%rd73, %r143;
	add.s64 	%rd74, %rd73, %rd9;
	shl.b64 	%rd75, %rd74, 4;
	add.s64 	%rd21, %rd5, %rd75;
	or.pred  	%p51, %p50, %p49;
	@%p51 bra 	$L__BB0_51;
	st.global.v4.f32 	[%rd21], {%f345, %f346, %f347, %f348};
$L__BB0_51:
	ld.param.u32 	%r203, [_Z14gemm_kernel_NNPKfS0_P6float4ffiii_param_5];
	setp.ge.u32 	%p52, %r35, %r203;
	setp.ge.u32 	%p53, %r30, %r52;
	or.pred  	%p54, %p52, %p53;
	@%p54 bra 	$L__BB0_53;
	st.global.v4.f32 	[%rd21+256], {%f349, %f350, %f351, %f352};
$L__BB0_53:
	ld.param.f32 	%f1654, [_Z14gemm_kernel_NNPKfS0_P6float4ffiii_param_4];
	setp.eq.f32 	%p79, %f1654, 0f00000000;
	add.s32 	%r36, %r20, 64;
	@%p79 bra 	$L__BB0_70;
	ld.param.u32 	%r220, [_Z14gemm_kernel_NNPKfS0_P6float4ffiii_param_5];
	add.s32 	%r177, %r19, 64;
	setp.lt.u32 	%p104, %r36, %r220;
	mul.lo.s32 	%r37, %r177, %r52;
	shr.s32 	%r178, %r37, 2;
	add.s32 	%r179, %r178, %r13;
	cvt.s64.s32 	%rd104, %r178;
	add.s64 	%rd105, %rd104, %rd9;
	setp.lt.u32 	%p105, %r21, %r52;
	and.pred  	%p106, %p104, %p105;
	mul.wide.s32 	%rd106, %r179, 16;
	add.s64 	%rd22, %rd5, %rd106;
	shl.b64 	%rd107, %rd105, 4;
	add.s64 	%rd23, %rd5, %rd107;
	@%p106 bra 	$L__BB0_55;
	bra.uni 	$L__BB0_56;
$L__BB0_55:
	ld.param.f32 	%f1655, [_Z14gemm_kernel_NNPKfS0_P6float4ffiii_param_4];
	ld.global.v4.f32 	{%f1580, %f1581, %f1582, %f1583}, [%rd22];
	fma.rn.f32 	%f1584, %f1655, %f1580, %f353;
	fma.rn.f32 	%f1585, %f1655, %f1581, %f354;
	fma.rn.f32 	%f1586, %f1655, %f1582, %f355;
	fma.rn.f32 	%f1587, %f1655, %f1583, %f356;
	st.global.v4.f32 	[%rd23], {%f1584, %f1585, %f1586, %f1587};
$L__BB0_56:
	ld.param.u32 	%r221, [_Z14gemm_kernel_NNPKfS0_P6float4ffiii_param_5];
	setp.ge.u32 	%p107, %r36, %r221;
	add.s32 	%r41, %r21, 64;
	setp.ge.u32 	%p108, %r41, %r52;
	or.pred  	%p109, %p107, %p108;
	@%p109 bra 	$L__BB0_58;
	ld.param.f32 	%f1656, [_Z14gemm_kernel_NNPKfS0_P6float4ffiii_param_4];
	ld.global.v4.f32 	{%f1588, %f1589, %f1590, %f1591}, [%rd22+256];
	fma.rn.f32 	%f1592, %f1656, %f1588, %f357;
	fma.rn.f32 	%f1593, %f1656, %f1589, %f358;
	fma.rn.f32 	%f1594, %f1656, %f1590, %f359;
	fma.rn.f32 	%f1595, %f1656, %f1591, %f360;
	st.global.v4.f32 	[%rd23+256], {%f1592, %f1593, %f1594, %f1595};
$L__BB0_58:
	ld.param.u32 	%r222, [_Z14gemm_kernel_NNPKfS0_P6float4ffiii_param_5];
	setp.lt.u32 	%p110, %r21, %r52;
	add.s32 	%r42, %r20, 65;
	setp.lt.u32 	%p111, %r42, %r222;
	add.s32 	%r43, %r37, %r52;
	shr.s32 	%r180, %r43, 31;
	shr.u32 	%r181, %r180, 30;
	add.s32 	%r182, %r43, %r181;
	shr.s32 	%r183, %r182, 2;
	add.s32 	%r184, %r183, %r13;
	cvt.s64.s32 	%rd108, %r183;
	add.s64 	%rd109, %rd108, %rd9;
	and.pred  	%p112, %p111, %p110;
	mul.wide.s32 	%rd110, %r184, 16;
	add.s64 	%rd28, %rd5, %rd110;
	shl.b64 	%rd111, %rd109, 4;
	add.s64 	%rd29, %rd5, %rd111;
	@%p112 bra 	$L__BB0_59;
	bra.uni 	$L__BB0_60;
$L__BB0_59:
	ld.param.f32 	%f1657, [_Z14gemm_kernel_NNPKfS0_P6float4ffiii_param_4];
	ld.global.v4.f32 	{%f1596, %f1597, %f1598, %f1599}, [%rd28];
	fma.rn.f32 	%f1600, %f1657, %f1596, %f361;
	fma.rn.f32 	%f1601, %f1657, %f1597, %f362;
	fma.rn.f32 	%f1602, %f1657, %f1598, %f363;
	fma.rn.f32 	%f1603, %f1657, %f1599, %f364;
	st.global.v4.f32 	[%rd29], {%f1600, %f1601, %f1602, %f1603};
$L__BB0_60:
	ld.param.u32 	%r223, [_Z14gemm_kernel_NNPKfS0_P6float4ffiii_param_5];
	setp.ge.u32 	%p113, %r42, %r223;
	setp.ge.u32 	%p114, %r41, %r52;
	or.pred  	%p115, %p113, %p114;
	@%p115 bra 	$L__BB0_62;
	ld.param.f32 	%f1658, [_Z14gemm_kernel_NNPKfS0_P6float4ffiii_param_4];
	ld.global.v4.f32 	{%f1604, %f1605, %f1606, %f1607}, [%rd28+256];
	fma.rn.f32 	%f1608, %f1658, %f1604, %f365;
	fma.rn.f32 	%f1609, %f1658, %f1605, %f366;
	fma.rn.f32 	%f1610, %f1658, %f1606, %f367;
	fma.rn.f32 	%f1611, %f1658, %f1607, %f368;
	st.global.v4.f32 	[%rd29+256], {%f1608, %f1609, %f1610, %f1611};
$L__BB0_62:
	ld.param.u32 	%r224, [_Z14gemm_kernel_NNPKfS0_P6float4ffiii_param_5];
	setp.ge.u32 	%p116, %r21, %r52;
	add.s32 	%r38, %r20, 66;
	setp.ge.u32 	%p117, %r38, %r224;
	add.s32 	%r39, %r43, %r52;
	shr.s32 	%r185, %r39, 31;
	shr.u32 	%r186, %r185, 30;
	add.s32 	%r187, %r39, %r186;
	shr.s32 	%r188, %r187, 2;
	add.s32 	%r189, %r188, %r13;
	cvt.s64.s32 	%rd112, %r188;
	add.s64 	%rd113, %rd112, %rd9;
	mul.wide.s32 	%rd114, %r189, 16;
	add.s64 	%rd24, %rd5, %rd114;
	shl.b64 	%rd115, %rd113, 4;
	add.s64 	%rd25, %rd5, %rd115;
	or.pred  	%p118, %p117, %p116;
	@%p118 bra 	$L__BB0_64;
	ld.param.f32 	%f1659, [_Z14gemm_kernel_NNPKfS0_P6float4ffiii_param_4];
	ld.global.v4.f32 	{%f1612, %f1613, %f1614, %f1615}, [%rd24];
	fma.rn.f32 	%f1616, %f1659, %f1612, %f369;
	fma.rn.f32 	%f1617, %f1659, %f1613, %f370;
	fma.rn.f32 	%f1618, %f1659, %f1614, %f371;
	fma.rn.f32 	%f1619, %f1659, %f1615, %f372;
	st.global.v4.f32 	[%rd25], {%f1616, %f1617, %f1618, %f1619};
$L__BB0_64:
	ld.param.u32 	%r225, [_Z14gemm_kernel_NNPKfS0_P6float4ffiii_param_5];
	setp.ge.u32 	%p119, %r41, %r52;
	setp.ge.u32 	%p120, %r38, %r225;
	or.pred  	%p121, %p120, %p119;
	@%p121 bra 	$L__BB0_66;
	ld.param.f32 	%f1660, [_Z14gemm_kernel_NNPKfS0_P6float4ffiii_param_4];
	ld.global.v4.f32 	{%f1620, %f1621, %f1622, %f1623}, [%rd24+256];
	fma.rn.f32 	%f1624, %f1660, %f1620, %f373;
	fma.rn.f32 	%f1625, %f1660, %f1621, %f374;
	fma.rn.f32 	%f1626, %f1660, %f1622, %f375;
	fma.rn.f32 	%f1627, %f1660, %f1623, %f376;
	st.global.v4.f32 	[%rd25+256], {%f1624, %f1625, %f1626, %f1627};
$L__BB0_66:
	ld.param.u32 	%r226, [_Z14gemm_kernel_NNPKfS0_P6float4ffiii_param_5];
	setp.ge.u32 	%p122, %r21, %r52;
	add.s32 	%r40, %r20, 67;
	setp.ge.u32 	%p123, %r40, %r226;
	add.s32 	%r190, %r39, %r52;
	shr.s32 	%r191, %r190, 31;
	shr.u32 	%r192, %r191, 30;
	add.s32 	%r193, %r190, %r192;
	shr.s32 	%r194, %r193, 2;
	add.s32 	%r195, %r194, %r13;
	cvt.s64.s32 	%rd116, %r194;
	add.s64 	%rd117, %rd116, %rd9;
	mul.wide.s32 	%rd118, %r195, 16;
	add.s64 	%rd26, %rd5, %rd118;
	shl.b64 	%rd119, %rd117, 4;
	add.s64 	%rd27, %rd5, %rd119;
	or.pred  	%p124, %p123, %p122;
	@%p124 bra 	$L__BB0_68;
	ld.param.f32 	%f1661, [_Z14gemm_kernel_NNPKfS0_P6float4ffiii_param_4];
	ld.global.v4.f32 	{%f1628, %f1629, %f1630, %f1631}, [%rd26];
	fma.rn.f32 	%f1632, %f1661, %f1628, %f377;
	fma.rn.f32 	%f1633, %f1661, %f1629, %f378;
	fma.rn.f32 	%f1634, %f1661, %f1630, %f379;
	fma.rn.f32 	%f1635, %f1661, %f1631, %f380;
	st.global.v4.f32 	[%rd27], {%f1632, %f1633, %f1634, %f1635};
$L__BB0_68:
	ld.param.u32 	%r227, [_Z14gemm_kernel_NNPKfS0_P6float4ffiii_param_5];
	setp.ge.u32 	%p125, %r41, %r52;
	setp.ge.u32 	%p126, %r40, %r227;
	or.pred  	%p127, %p126, %p125;
	@%p127 bra 	$L__BB0_86;
	ld.param.f32 	%f1662, [_Z14gemm_kernel_NNPKfS0_P6float4ffiii_param_4];
	ld.global.v4.f32 	{%f1636, %f1637, %f1638, %f1639}, [%rd26+256];
	fma.rn.f32 	%f1640, %f1662, %f1636, %f381;
	fma.rn.f32 	%f1641, %f1662, %f1637, %f382;
	fma.rn.f32 	%f1642, %f1662, %f1638, %f383;
	fma.rn.f32 	%f1643, %f1662, %f1639, %f384;
	st.global.v4.f32 	[%rd27+256], {%f1640, %f1641, %f1642, %f1643};
	bra.uni 	$L__BB0_86;
$L__BB0_70:
	ld.param.u32 	%r212, [_Z14gemm_kernel_NNPKfS0_P6float4ffiii_param_5];
	add.s32 	%r162, %r19, 64;
	setp.ge.u32 	%p80, %r36, %r212;
	mul.lo.s32 	%r44, %r162, %r52;
	shr.s32 	%r163, %r44, 2;
	cvt.s64.s32 	%rd92, %r163;
	add.s64 	%rd93, %rd92, %rd9;
	setp.ge.u32 	%p81, %r21, %r52;
	shl.b64 	%rd94, %rd93, 4;
	add.s64 	%rd30, %rd5, %rd94;
	or.pred  	%p82, %p80, %p81;
	@%p82 bra 	$L__BB0_72;
	st.global.v4.f32 	[%rd30], {%f353, %f354, %f355, %f356};
$L__BB0_72:
	ld.param.u32 	%r213, [_Z14gemm_kernel_NNPKfS0_P6float4ffiii_param_5];
	setp.ge.u32 	%p83, %r36, %r213;
	add.s32 	%r45, %r21, 64;
	setp.ge.u32 	%p84, %r45, %r52;
	or.pred  	%p85, %p83, %p84;
	@%p85 bra 	$L__BB0_74;
	st.global.v4.f32 	[%rd30+256], {%f357, %f358, %f359, %f360};
$L__BB0_74:
	ld.param.u32 	%r214, [_Z14gemm_kernel_NNPKfS0_P6float4ffiii_param_5];
	setp.ge.u32 	%p86, %r21, %r52;
	add.s32 	%r46, %r20, 65;
	setp.ge.u32 	%p87, %r46, %r214;
	add.s32 	%r47, %r44, %r52;
	shr.s32 	%r164, %r47, 31;
	shr.u32 	%r165, %r164, 30;
	add.s32 	%r166, %r47, %r165;
	shr.s32 	%r167, %r166, 2;
	cvt.s64.s32 	%rd95, %r167;
	add.s64 	%rd96, %rd95, %rd9;
	shl.b64 	%rd97, %rd96, 4;
	add.s64 	%rd31, %rd5, %rd97;
	or.pred  	%p88, %p87, %p86;
	@%p88 bra 	$L__BB0_76;
	st.global.v4.f32 	[%rd31], {%f361, %f362, %f363, %f364};
$L__BB0_76:
	ld.param.u32 	%r215, [_Z14gemm_kernel_NNPKfS0_P6float4ffiii_param_5];
	setp.ge.u32 	%p89, %r46, %r215;
	setp.ge.u32 	%p90, %r45, %r52;
	or.pred  	%p91, %p89, %p90;
	@%p91 bra 	$L__BB0_78;
	st.global.v4.f32 	[%rd31+256], {%f365, %f366, %f367, %f368};
$L__BB0_78:
	ld.param.u32 	%r216, [_Z14gemm_kernel_NNPKfS0_P6float4ffiii_param_5];
	setp.ge.u32 	%p92, %r21, %r52;
	add.s32 	%r48, %r20, 66;
	setp.ge.u32 	%p93, %r48, %r216;
	add.s32 	%r49, %r47, %r52;
	shr.s32 	%r168, %r49, 31;
	shr.u32 	%r169, %r168, 30;
	add.s32 	%r170, %r49, %r169;
	shr.s32 	%r171, %r170, 2;
	cvt.s64.s32 	%rd98, %r171;
	add.s64 	%rd99, %rd98, %rd9;
	shl.b64 	%rd100, %rd99, 4;
	add.s64 	%rd32, %rd5, %rd100;
	or.pred  	%p94, %p93, %p92;
	@%p94 bra 	$L__BB0_80;
	st.global.v4.f32 	[%rd32], {%f369, %f370, %f371, %f372};
$L__BB0_80:
	ld.param.u32 	%r217, [_Z14gemm_kernel_NNPKfS0_P6float4ffiii_param_5];
	setp.ge.u32 	%p95, %r48, %r217;
	setp.ge.u32 	%p96, %r45, %r52;
	or.pred  	%p97, %p95, %p96;
	@%p97 bra 	$L__BB0_82;
	st.global.v4.f32 	[%rd32+256], {%f373, %f374, %f375, %f376};
$L__BB0_82:
	ld.param.u32 	%r218, [_Z14gemm_kernel_NNPKfS0_P6float4ffiii_param_5];
	setp.ge.u32 	%p98, %r21, %r52;
	add.s32 	%r50, %r20, 67;
	setp.ge.u32 	%p99, %r50, %r218;
	add.s32 	%r172, %r49, %r52;
	shr.s32 	%r173, %r172, 31;
	shr.u32 	%r174, %r173, 30;
	add.s32 	%r175, %r172, %r174;
	shr.s32 	%r176, %r175, 2;
	cvt.s64.s32 	%rd101, %r176;
	add.s64 	%rd102, %rd101, %rd9;
	shl.b64 	%rd103, %rd102, 4;
	add.s64 	%rd33, %rd5, %rd103;
	or.pred  	%p100, %p99, %p98;
	@%p100 bra 	$L__BB0_84;
	st.global.v4.f32 	[%rd33], {%f377, %f378, %f379, %f380};
$L__BB0_84:
	ld.param.u32 	%r219, [_Z14gemm_kernel_NNPKfS0_P6float4ffiii_param_5];
	setp.ge.u32 	%p101, %r50, %r219;
	setp.ge.u32 	%p102, %r45, %r52;
	or.pred  	%p103, %p101, %p102;
	@%p103 bra 	$L__BB0_86;
	st.global.v4.f32 	[%rd33+256], {%f381, %f382, %f383, %f384};
$L__BB0_86:
	ret;

}


// ===== COMPILED SASS (sm_100) =====

	.target	sm_100

	.elftype	@"ET_EXEC"


//--------------------- .note.nv.tkinfo           --------------------------
	.section	.note.nv.tkinfo,"",@"SHT_NOTE"
	.sectionflags	@"SHF_NOTE_NV_TKINFO"
	.tkinfo
        /*0018*/ 	.word	0x00000002
        /*0030*/ 	.string	""
        /*0030*/ 	.string	"ptxas"
        /*0030*/ 	.string	"Cuda compilation tools, release 13.0, V13.0.88"
        /*0030*/ 	.string	"Build cuda_13.0.r13.0/compiler.36424714_0"
        /*0030*/ 	.string	"-arch sm_100 -m 64 "



//--------------------- .note.nv.cuinfo           --------------------------
	.section	.note.nv.cuinfo,"",@"SHT_NOTE"
	.sectionflags	@"SHF_NOTE_NV_CUINFO"
        /*0018*/ 	.short	0x0002
        /*001a*/ 	.short	0x0064
        /*001c*/ 	.short	0x0082
	.zero		2


//--------------------- .nv.info                  --------------------------
	.section	.nv.info,"",@"SHT_CUDA_INFO"
	.align	4


	//----- nvinfo : EIATTR_REGCOUNT
	.align		4
        /*0000*/ 	.byte	0x04, 0x2f
        /*0002*/ 	.short	(.L_1 - .L_0)
	.align		4
.L_0:
        /*0004*/ 	.word	index@(_Z14gemm_kernel_NNPKfS0_P6float4ffiii)
        /*0008*/ 	.word	0x00000080


	//----- nvinfo : EIATTR_FRAME_SIZE
	.align		4
.L_1:
        /*000c*/ 	.byte	0x04, 0x11
        /*000e*/ 	.short	(.L_3 - .L_2)
	.align		4
.L_2:
        /*0010*/ 	.word	index@(_Z14gemm_kernel_NNPKfS0_P6float4ffiii)
        /*0014*/ 	.word	0x00000000


	//----- nvinfo : EIATTR_MIN_STACK_SIZE
	.align		4
.L_3:
        /*0018*/ 	.byte	0x04, 0x12
        /*001a*/ 	.short	(.L_5 - .L_4)
	.align		4
.L_4:
        /*001c*/ 	.word	index@(_Z14gemm_kernel_NNPKfS0_P6float4ffiii)
        /*0020*/ 	.word	0x00000000
.L_5:


//--------------------- .nv.compat                --------------------------
	.section	.nv.compat,"",@"SHT_CUDA_COMPAT_INFO"
	.align	4
        /*0000*/ 	.byte	0x02, 0x09, 0x00, 0x00, 0x02, 0x02, 0x01, 0x00, 0x02, 0x05, 0x05, 0x00, 0x03, 0x07, 0x01, 0x01
        /*0010*/ 	.byte	0x02, 0x03, 0x00, 0x00, 0x02, 0x06, 0x01, 0x00, 0x04, 0x0b, 0x08, 0x00, 0x09, 0x00, 0x00, 0x00
        /*0020*/ 	.byte	0x00, 0x00, 0x00, 0x00


//--------------------- .nv.info._Z14gemm_kernel_NNPKfS0_P6float4ffiii --------------------------
	.section	.nv.info._Z14gemm_kernel_NNPKfS0_P6float4ffiii,"",@"SHT_CUDA_INFO"
	.sectionflags	@""
	.align	4


	//----- nvinfo : EIATTR_CUDA_API_VERSION
	.align		4
        /*0000*/ 	.byte	0x04, 0x37
        /*0002*/ 	.short	(.L_7 - .L_6)
.L_6:
        /*0004*/ 	.word	0x00000082


	//----- nvinfo : EIATTR_KPARAM_INFO
	.align		4
.L_7:
        /*0008*/ 	.byte	0x04, 0x17
        /*000a*/ 	.short	(.L_9 - .L_8)
.L_8:
        /*000c*/ 	.word	0x00000000
        /*0010*/ 	.short	0x0007
        /*0012*/ 	.short	0x0028
        /*0014*/ 	.byte	0x00, 0xf0, 0x11, 0x00


	//----- nvinfo : EIATTR_KPARAM_INFO
	.align		4
.L_9:
        /*0018*/ 	.byte	0x04, 0x17
        /*001a*/ 	.short	(.L_11 - .L_10)
.L_10:
        /*001c*/ 	.word	0x00000000
        /*0020*/ 	.short	0x0006
        /*0022*/ 	.short	0x0024
        /*0024*/ 	.byte	0x00, 0xf0, 0x11, 0x00


	//----- nvinfo : EIATTR_KPARAM_INFO
	.align		4
.L_11:
        /*0028*/ 	.byte	0x04, 0x17
        /*002a*/ 	.short	(.L_13 - .L_12)
.L_12:
        /*002c*/ 	.word	0x00000000
        /*0030*/ 	.short	0x0005
        /*0032*/ 	.short	0x0020
        /*0034*/ 	.byte	0x00, 0xf0, 0x11, 0x00


	//----- nvinfo : EIATTR_KPARAM_INFO
	.align		4
.L_13:
        /*0038*/ 	.byte	0x04, 0x17
        /*003a*/ 	.short	(.L_15 - .L_14)
.L_14:
        /*003c*/ 	.word	0x00000000
        /*0040*/ 	.short	0x0004
        /*0042*/ 	.short	0x001c
        /*0044*/ 	.byte	0x00, 0xf0, 0x11, 0x00


	//----- nvinfo : EIATTR_KPARAM_INFO
	.align		4
.L_15:
        /*0048*/ 	.byte	0x04, 0x17
        /*004a*/ 	.short	(.L_17 - .L_16)
.L_16:
        /*004c*/ 	.word	0x00000000
        /*0050*/ 	.short	0x0003
        /*0052*/ 	.short	0x0018
        /*0054*/ 	.byte	0x00, 0xf0, 0x11, 0x00


	//----- nvinfo : EIATTR_KPARAM_INFO
	.align		4
.L_17:
        /*0058*/ 	.byte	0x04, 0x17
        /*005a*/ 	.short	(.L_19 - .L_18)
.L_18:
        /*005c*/ 	.word	0x00000000
        /*0060*/ 	.short	0x0002
        /*0062*/ 	.short	0x0010
        /*0064*/ 	.byte	0x00, 0xf5, 0x21, 0x00


	//----- nvinfo : EIATTR_KPARAM_INFO
	.align		4
.L_19:
        /*0068*/ 	.byte	0x04, 0x17
        /*006a*/ 	.short	(.L_21 - .L_20)
.L_20:
        /*006c*/ 	.word	0x00000000
        /*0070*/ 	.short	0x0001
        /*0072*/ 	.short	0x0008
        /*0074*/ 	.byte	0x00, 0xf5, 0x21, 0x00


	//----- nvinfo : EIATTR_KPARAM_INFO
	.align		4
.L_21:
        /*0078*/ 	.byte	0x04, 0x17
        /*007a*/ 	.short	(.L_23 - .L_22)
.L_22:
        /*007c*/ 	.word	0x00000000
        /*0080*/ 	.short	0x0000
        /*0082*/ 	.short	0x0000
        /*0084*/ 	.byte	0x00, 0xf5, 0x21, 0x00


	//----- nvinfo : EIATTR_SPARSE_MMA_MASK
	.align		4
.L_23:
        /*0088*/ 	.byte	0x03, 0x50
        /*008a*/ 	.short	0x0000


	//----- nvinfo : EIATTR_MAXREG_COUNT
	.align		4
        /*008c*/ 	.byte	0x03, 0x1b
        /*008e*/ 	.short	0x00ff


	//----- nvinfo : EIATTR_NUM_BARRIERS
	.align		4
        /*0090*/ 	.byte	0x02, 0x4c
        /*0092*/ 	.byte	0x01
	.zero		1


	//----- nvinfo : EIATTR_MERCURY_ISA_VERSION
	.align		4
        /*0094*/ 	.byte	0x03, 0x5f
        /*0096*/ 	.short	0x0101


	//----- nvinfo : EIATTR_VRC_CTA_INIT_COUNT
	.align		4
        /*0098*/ 	.byte	0x02, 0x4a
	.zero		1
	.zero		1


	//----- nvinfo : EIATTR_EXIT_INSTR_OFFSETS
	.align		4
        /*009c*/ 	.byte	0x04, 0x1c
        /*009e*/ 	.short	(.L_25 - .L_24)


	//   ....[0]....
.L_24:
        /*00a0*/ 	.word	0x000065b0


	//   ....[1]....
        /*00a4*/ 	.word	0x00006620


	//   ....[2]....
        /*00a8*/ 	.word	0x00006940


	//   ....[3]....
        /*00ac*/ 	.word	0x00006960


	//----- nvinfo : EIATTR_CRS_STACK_SIZE
	.align		4
.L_25:
        /*00b0*/ 	.byte	0x04, 0x1e
        /*00b2*/ 	.short	(.L_27 - .L_26)
.L_26:
        /*00b4*/ 	.word	0x00000000


	//----- nvinfo : EIATTR_CBANK_PARAM_SIZE
	.align		4
.L_27:
        /*00b8*/ 	.byte	0x03, 0x19
        /*00ba*/ 	.short	0x002c


	//----- nvinfo : EIATTR_PARAM_CBANK
	.align		4
        /*00bc*/ 	.byte	0x04, 0x0a
        /*00be*/ 	.short	(.L_29 - .L_28)
	.align		4
.L_28:
        /*00c0*/ 	.word	index@(.nv.constant0._Z14gemm_kernel_NNPKfS0_P6float4ffiii)
        /*00c4*/ 	.short	0x0380
        /*00c6*/ 	.short	0x002c


	//----- nvinfo : EIATTR_SW_WAR
	.align		4
.L_29:
        /*00c8*/ 	.byte	0x04, 0x36
        /*00ca*/ 	.short	(.L_31 - .L_30)
.L_30:
        /*00cc*/ 	.word	0x00000008
.L_31:


//--------------------- .nv.callgraph             --------------------------
	.section	.nv.callgraph,"",@"SHT_CUDA_CALLGRAPH"
	.align	4
	.sectionentsize	8
	.align		4
        /*0000*/ 	.word	0x00000000
	.align		4
        /*0004*/ 	.word	0xffffffff
	.align		4
        /*0008*/ 	.word	0x00000000
	.align		4
        /*000c*/ 	.word	0xfffffffe
	.align		4
        /*0010*/ 	.word	0x00000000
	.align		4
        /*0014*/ 	.word	0xfffffffd
	.align		4
        /*0018*/ 	.word	0x00000000
	.align		4
        /*001c*/ 	.word	0xfffffffc


//--------------------- .text._Z14gemm_kernel_NNPKfS0_P6float4ffiii --------------------------
	.section	.text._Z14gemm_kernel_NNPKfS0_P6float4ffiii,"ax",@progbits
	.align	128
        .global         _Z14gemm_kernel_NNPKfS0_P6float4ffiii
        .type           _Z14gemm_kernel_NNPKfS0_P6float4ffiii,@function
        .size           _Z14gemm_kernel_NNPKfS0_P6float4ffiii,(.L_x_7 - _Z14gemm_kernel_NNPKfS0_P6float4ffiii)
        .other          _Z14gemm_kernel_NNPKfS0_P6float4ffiii,@"STO_CUDA_ENTRY STV_DEFAULT"
_Z14gemm_kernel_NNPKfS0_P6float4ffiii:
.text._Z14gemm_kernel_NNPKfS0_P6float4ffiii:
[----:B------:R-:W-:Y:S01]  /*0000*/  LDC R1, c[0x0][0x37c] ;  /* 0x0000df00ff017b82 */ /* 0x000fe20000000800 */
[----:B------:R-:W0:Y:S07]  /*0010*/  S2R R32, SR_TID.X ;  /* 0x0000000000207919 */ /* 0x000e2e0000002100 */
[----:B------:R-:W1:Y:S01]  /*0020*/  S2UR UR4, SR_CTAID.Y ;  /* 0x00000000000479c3 */ /* 0x000e620000002600 */
[----:B------:R-:W2:Y:S01]  /*0030*/  LDCU.64 UR12, c[0x0][0x3a0] ;  /* 0x00007400ff0c77ac */ /* 0x000ea20008000a00 */
[----:B------:R-:W-:Y:S01]  /*0040*/  CS2R R20, SRZ ;  /* 0x0000000000147805 */ /* 0x000fe2000001ff00 */
[----:B------:R-:W3:Y:S01]  /*0050*/  S2R R7, SR_CTAID.X ;  /* 0x0000000000077919 */ /* 0x000ee20000002500 */
[----:B------:R-:W-:Y:S01]  /*0060*/  CS2R R22, SRZ ;  /* 0x0000000000167805 */ /* 0x000fe2000001ff00 */
[----:B------:R-:W4:Y:S01]  /*0070*/  LDCU.128 UR8, c[0x0][0x380] ;  /* 0x00007000ff0877ac */ /* 0x000f220008000c00 */
[----:B------:R-:W-:-:S02]  /*0080*/  CS2R R10, SRZ ;  /* 0x00000000000a7805 */ /* 0x000fc4000001ff00 */
[----:B------:R-:W5:Y:S01]  /*0090*/  LDC R13, c[0x0][0x3a8] ;  /* 0x0000ea00ff0d7b82 */ /* 0x000f620000000800 */
[----:B------:R-:W4:Y:S01]  /*00a0*/  LDCU.64 UR14, c[0x0][0x358] ;  /* 0x00006b00ff0e77ac */ /* 0x000f220008000a00 */
[----:B------:R-:W-:Y:S02]  /*00b0*/  CS2R R26, SRZ ;  /* 0x00000000001a7805 */ /* 0x000fe4000001ff00 */
[----:B------:R-:W-:Y:S02]  /*00c0*/  CS2R R24, SRZ ;  /* 0x0000000000187805 */ /* 0x000fe4000001ff00 */
[----:B------:R-:W-:Y:S02]  /*00d0*/  CS2R R30, SRZ ;  /* 0x00000000001e7805 */ /* 0x000fe4000001ff00 */
[----:B------:R-:W-:Y:S01]  /*00e0*/  CS2R R28, SRZ ;  /* 0x00000000001c7805 */ /* 0x000fe2000001ff00 */
[----:B------:R-:W4:Y:S01]  /*00f0*/  S2UR UR7, SR_CgaCtaId ;  /* 0x00000000000779c3 */ /* 0x000f220000008800 */
[----:B------:R-:W-:Y:S01]  /*0100*/  UMOV UR6, 0x400 ;  /* 0x0000040000067882 */ /* 0x000fe20000000000 */
[----:B------:R-:W2:Y:S01]  /*0110*/  LDCU UR17, c[0x0][0x3a8] ;  /* 0x00007500ff1177ac */ /* 0x000ea20008000800 */
[----:B------:R-:W2:Y:S01]  /*0120*/  LDCU UR18, c[0x0][0x3a4] ;  /* 0x00007480ff1277ac */ /* 0x000ea20008000800 */
[----:B-1----:R-:W-:Y:S01]  /*0130*/  USHF.L.U32 UR4, UR4, 0x7, URZ ;  /* 0x0000000704047899 */ /* 0x002fe200080006ff */
[----:B0-----:R-:W-:-:S02]  /*0140*/  SHF.L.U32 R5, R32, 0x2, RZ ;  /* 0x0000000220057819 */ /* 0x001fc400000006ff */
[--C-:B------:R-:W-:Y:S02]  /*0150*/  SHF.R.U32.HI R4, RZ, 0x5, R32.reuse ;  /* 0x00000005ff047819 */ /* 0x100fe40000011620 */
[C---:B------:R-:W-:Y:S02]  /*0160*/  LOP3.LUT R0, R5.reuse, 0x7c, RZ, 0xc0, !PT ;  /* 0x0000007c05007812 */ /* 0x040fe400078ec0ff */
[----:B------:R-:W-:Y:S02]  /*0170*/  LOP3.LUT R2, R5, 0x3c, RZ, 0xc0, !PT ;  /* 0x0000003c05027812 */ /* 0x000fe400078ec0ff */
[----:B---3--:R-:W-:Y:S02]  /*0180*/  LEA R7, R7, R0, 0x7 ;  /* 0x0000000007077211 */ /* 0x008fe400078e38ff */
[----:B------:R-:W-:Y:S02]  /*0190*/  SHF.R.U32.HI R0, RZ, 0x2, R32 ;  /* 0x00000002ff007819 */ /* 0x000fe40000011620 */
[-C--:B-----5:R-:W-:Y:S01]  /*01a0*/  ISETP.GE.AND P0, PT, R2, R13.reuse, PT ;  /* 0x0000000d0200720c */ /* 0x0a0fe20003f06270 */
[----:B------:R-:W-:Y:S01]  /*01b0*/  IMAD R2, R13, UR4, RZ ;  /* 0x000000040d027c24 */ /* 0x000fe2000f8e02ff */
[----:B------:R-:W-:Y:S01]  /*01c0*/  LOP3.LUT R5, R5, 0xc, RZ, 0xc0, !PT ;  /* 0x0000000c05057812 */ /* 0x000fe200078ec0ff */
[C---:B------:R-:W-:Y:S01]  /*01d0*/  IMAD R3, R0.reuse, R13, RZ ;  /* 0x0000000d00037224 */ /* 0x040fe200078e02ff */
[----:B------:R-:W-:-:S02]  /*01e0*/  IADD3 R8, PT, PT, R0, UR4, RZ ;  /* 0x0000000400087c10 */ /* 0x000fc4000fffe0ff */
[----:B------:R-:W-:Y:S02]  /*01f0*/  IADD3 R6, PT, PT, R4, 0x8, RZ ;  /* 0x0000000804067810 */ /* 0x000fe40007ffe0ff */
[----:B--2---:R-:W-:Y:S02]  /*0200*/  ISETP.GE.U32.AND P1, PT, R7, UR13, PT ;  /* 0x0000000d07007c0c */ /* 0x004fe4000bf26070 */
[----:B------:R-:W-:Y:S01]  /*0210*/  IADD3 R5, P4, P5, R2, R3, R5 ;  /* 0x0000000302057210 */ /* 0x000fe20007d9e005 */
[----:B------:R-:W-:Y:S01]  /*0220*/  IMAD R2, R4, UR13, RZ ;  /* 0x0000000d04027c24 */ /* 0x000fe2000f8e02ff */
[----:B------:R-:W-:Y:S02]  /*0230*/  SHF.R.S32.HI R3, RZ, 0x1f, R3 ;  /* 0x0000001fff037819 */ /* 0x000fe40000011403 */
[----:B------:R-:W-:Y:S02]  /*0240*/  IADD3 R9, PT, PT, R8, 0x40, RZ ;  /* 0x0000004008097810 */ /* 0x000fe40007ffe0ff */
[----:B------:R-:W-:-:S02]  /*0250*/  ISETP.LT.AND P3, PT, R6, R13, !P1 ;  /* 0x0000000d0600720c */ /* 0x000fc40004f61270 */
[----:B------:R-:W-:Y:S02]  /*0260*/  ISETP.LT.U32.AND P2, PT, R8, UR12, !P0 ;  /* 0x0000000c08007c0c */ /* 0x000fe4000c741070 */
[----:B------:R-:W-:Y:S02]  /*0270*/  IADD3.X R6, PT, PT, RZ, R3, RZ, P4, P5 ;  /* 0x00000003ff067210 */ /* 0x000fe400027ea4ff */
[----:B------:R-:W-:Y:S02]  /*0280*/  ISETP.LT.U32.AND P0, PT, R9, UR12, !P0 ;  /* 0x0000000c09007c0c */ /* 0x000fe4000c701070 */
[----:B------:R-:W-:Y:S02]  /*0290*/  CS2R R8, SRZ ;  /* 0x0000000000087805 */ /* 0x000fe4000001ff00 */
[C---:B------:R-:W-:Y:S02]  /*02a0*/  SHF.L.U64.HI R3, R5.reuse, 0x2, R6 ;  /* 0x0000000205037819 */ /* 0x040fe40000010206 */
[----:B----4-:R-:W-:-:S02]  /*02b0*/  LEA R36, P4, R5, UR8, 0x2 ;  /* 0x0000000805247c11 */ /* 0x010fc4000f8810ff */
[C---:B------:R-:W-:Y:S02]  /*02c0*/  IADD3 R7, P5, PT, R2.reuse, R7, RZ ;  /* 0x0000000702077210 */ /* 0x040fe40007fbe0ff */
[----:B------:R-:W-:Y:S02]  /*02d0*/  IADD3.X R37, PT, PT, R3, UR9, RZ, P4, !PT ;  /* 0x0000000903257c10 */ /* 0x000fe4000a7fe4ff */
[----:B------:R-:W-:Y:S02]  /*02e0*/  SHF.L.U32 R3, R13, 0x6, RZ ;  /* 0x000000060d037819 */ /* 0x000fe400000006ff */
[----:B------:R-:W-:Y:S01]  /*02f0*/  LEA R50, P4, R7, UR10, 0x2 ;  /* 0x0000000a07327c11 */ /* 0x000fe2000f8810ff */
[----:B------:R-:W2:Y:S01]  /*0300*/  @P2 LDG.E.128.CONSTANT R8, desc[UR14][R36.64] ;  /* 0x0000000e24082981 */ /* 0x000ea2000c1e9d00 */
[----:B------:R-:W-:Y:S01]  /*0310*/  LEA.HI.X.SX32 R6, R2, RZ, 0x1, P5 ;  /* 0x000000ff02067211 */ /* 0x000fe200028f0eff */
[----:B------:R-:W-:Y:S01]  /*0320*/  @P0 IMAD.WIDE.U32 R2, R3, 0x4, R36 ;  /* 0x0000000403020825 */ /* 0x000fe200078e0024 */
[----:B------:R-:W-:-:S02]  /*0330*/  MOV R5, UR13 ;  /* 0x0000000d00057c02 */ /* 0x000fc40008000f00 */
[----:B------:R-:W-:Y:S02]  /*0340*/  ISETP.LT.AND P1, PT, R4, R13, !P1 ;  /* 0x0000000d0400720c */ /* 0x000fe40004f21270 */
[----:B------:R-:W-:Y:S01]  /*0350*/  LEA.HI.X R51, R7, UR11, R6, 0x2, P4 ;  /* 0x0000000b07337c11 */ /* 0x000fe2000a0f1406 */
[----:B------:R0:W3:Y:S01]  /*0360*/  @P0 LDG.E.128.CONSTANT R20, desc[UR14][R2.64] ;  /* 0x0000000e02140981 */ /* 0x0000e2000c1e9d00 */
[----:B------:R-:W-:Y:S01]  /*0370*/  @P3 SHF.L.U32 R5, R5, 0x3, RZ ;  /* 0x0000000305053819 */ /* 0x000fe200000006ff */
[----:B------:R-:W-:Y:S01]  /*0380*/  ULEA UR9, UR7, UR6, 0x18 ;  /* 0x0000000607097291 */ /* 0x000fe2000f8ec0ff */
[----:B------:R-:W1:Y:S01]  /*0390*/  S2UR UR5, SR_CTAID.X ;  /* 0x00000000000579c3 */ /* 0x000e620000002500 */
[----:B------:R-:W4:Y:S02]  /*03a0*/  LDCU.64 UR10, c[0x0][0x390] ;  /* 0x00007200ff0a77ac */ /* 0x000f240008000a00 */
[----:B0-----:R-:W-:-:S04]  /*03b0*/  @P3 IMAD.WIDE R2, R5, 0x4, R50 ;  /* 0x0000000405023825 */ /* 0x001fc800078e0232 */
[----:B------:R-:W5:Y:S04]  /*03c0*/  @P1 LDG.E.128.CONSTANT R24, desc[UR14][R50.64] ;  /* 0x0000000e32181981 */ /* 0x000f68000c1e9d00 */
[----:B------:R0:W5:Y:S01]  /*03d0*/  @P3 LDG.E.128.CONSTANT R28, desc[UR14][R2.64] ;  /* 0x0000000e021c3981 */ /* 0x000162000c1e9d00 */
[----:B------:R-:W-:Y:S01]  /*03e0*/  UIADD3 UR6, UPT, UPT, UR6, 0x4000, URZ ;  /* 0x0000400006067890 */ /* 0x000fe2000fffe0ff */
[----:B------:R-:W-:-:S03]  /*03f0*/  SHF.L.U32 R5, R32, 0x9, RZ ;  /* 0x0000000920057819 */ /* 0x000fc600000006ff */
[----:B------:R-:W-:Y:S01]  /*0400*/  ULEA UR6, UR7, UR6, 0x18 ;  /* 0x0000000607067291 */ /* 0x000fe2000f8ec0ff */
[----:B------:R-:W-:-:S04]  /*0410*/  LOP3.LUT R5, R0, 0x600, R5, 0xf8, !PT ;  /* 0x0000060000057812 */ /* 0x000fc800078ef805 */
[----:B------:R-:W-:Y:S02]  /*0420*/  LEA R5, R5, UR9, 0x2 ;  /* 0x0000000905057c11 */ /* 0x000fe4000f8e10ff */
[----:B------:R-:W-:Y:S01]  /*0430*/  LEA R0, R32, UR6, 0x4 ;  /* 0x0000000620007c11 */ /* 0x000fe2000f8e20ff */
[----:B-1----:R-:W-:Y:S02]  /*0440*/  USHF.L.U32 UR5, UR5, 0x5, URZ ;  /* 0x0000000505057899 */ /* 0x002fe400080006ff */
[----:B------:R-:W-:Y:S01]  /*0450*/  UIMAD UR4, UR4, UR13, URZ ;  /* 0x0000000d040472a4 */ /* 0x000fe2000f8e02ff */
[----:B------:R-:W-:-:S03]  /*0460*/  IADD3 R70, P4, PT, R36, 0x40, RZ ;  /* 0x0000004024467810 */ /* 0x000fc60007f9e0ff */
[----:B------:R-:W-:Y:S01]  /*0470*/  ULEA.HI UR4, UP0, UR4, UR5, URZ, 0x1e ;  /* 0x0000000504047291 */ /* 0x000fe2000f81f0ff */
[----:B------:R-:W-:Y:S02]  /*0480*/  HFMA2 R114, -RZ, RZ, 0, 0 ;  /* 0x00000000ff727431 */ /* 0x000fe400000001ff */
[----:B------:R-:W-:Y:S01]  /*0490*/  HFMA2 R110, -RZ, RZ, 0, 0 ;  /* 0x00000000ff6e7431 */ /* 0x000fe200000001ff */
[----:B------:R-:W-:Y:S01]  /*04a0*/  UIADD3.X UR8, UPT, UPT, URZ, URZ, URZ, UP0, !UPT ;  /* 0x000000ffff087290 */ /* 0x000fe200087fe4ff */
[----:B------:R-:W-:Y:S01]  /*04b0*/  HFMA2 R106, -RZ, RZ, 0, 0 ;  /* 0x00000000ff6a7431 */ /* 0x000fe200000001ff */
[----:B----4-:R-:W-:Y:S01]  /*04c0*/  ULEA UR7, UP0, UR4, UR10, 0x4 ;  /* 0x0000000a04077291 */ /* 0x010fe2000f8020ff */
[----:B------:R-:W-:Y:S01]  /*04d0*/  HFMA2 R112, -RZ, RZ, 0, 0 ;  /* 0x00000000ff707431 */ /* 0x000fe200000001ff */
[----:B------:R-:W-:Y:S02]  /*04e0*/  CS2R R16, SRZ ;  /* 0x0000000000107805 */ /* 0x000fe4000001ff00 */
[----:B------:R-:W-:-:S02]  /*04f0*/  CS2R R18, SRZ ;  /* 0x0000000000127805 */ /* 0x000fc4000001ff00 */
[----:B------:R-:W-:Y:S02]  /*0500*/  CS2R R14, SRZ ;  /* 0x00000000000e7805 */ /* 0x000fe4000001ff00 */
[----:B------:R-:W-:Y:S02]  /*0510*/  CS2R R6, SRZ ;  /* 0x0000000000067805 */ /* 0x000fe4000001ff00 */
[----:B------:R-:W-:Y:S02]  /*0520*/  CS2R R12, SRZ ;  /* 0x00000000000c7805 */ /* 0x000fe4000001ff00 */
[----:B0-----:R-:W-:Y:S02]  /*0530*/  CS2R R2, SRZ ;  /* 0x0000000000027805 */ /* 0x001fe4000001ff00 */
[----:B------:R-:W-:Y:S02]  /*0540*/  CS2R R64, SRZ ;  /* 0x0000000000407805 */ /* 0x000fe4000001ff00 */
[----:B------:R-:W-:-:S02]  /*0550*/  CS2R R62, SRZ ;  /* 0x00000000003e7805 */ /* 0x000fc4000001ff00 */
[----:B------:R-:W-:Y:S02]  /*0560*/  CS2R R60, SRZ ;  /* 0x00000000003c7805 */ /* 0x000fe4000001ff00 */
[----:B------:R-:W-:Y:S02]  /*0570*/  CS2R R58, SRZ ;  /* 0x00000000003a7805 */ /* 0x000fe4000001ff00 */
[----:B------:R-:W-:Y:S02]  /*0580*/  CS2R R56, SRZ ;  /* 0x0000000000387805 */ /* 0x000fe4000001ff00 */
[----:B------:R-:W-:Y:S02]  /*0590*/  CS2R R54, SRZ ;  /* 0x0000000000367805 */ /* 0x000fe4000001ff00 */
        /* <DEDUP_REMOVED lines=8> */
[----:B------:R-:W-:Y:S02]  /*0620*/  MOV R67, RZ ;  /* 0x000000ff00437202 */ /* 0x000fe40000000f00 */
[----:B------:R-:W-:Y:S02]  /*0630*/  CS2R R74, SRZ ;  /* 0x00000000004a7805 */ /* 0x000fe4000001ff00 */
[----:B------:R-:W-:Y:S02]  /*0640*/  MOV R71, RZ ;  /* 0x000000ff00477202 */ /* 0x000fe40000000f00 */
[----:B------:R-:W-:Y:S02]  /*0650*/  CS2R R72, SRZ ;  /* 0x0000000000487805 */ /* 0x000fe4000001ff00 */
[----:B------:R-:W-:Y:S02]  /*0660*/  MOV R101, RZ ;  /* 0x000000ff00657202 */ /* 0x000fe40000000f00 */
[----:B------:R-:W-:-:S02]  /*0670*/  CS2R R82, SRZ ;  /* 0x0000000000527805 */ /* 0x000fc4000001ff00 */
[----:B------:R-:W-:Y:S02]  /*0680*/  MOV R103, RZ ;  /* 0x000000ff00677202 */ /* 0x000fe40000000f00 */
[----:B------:R-:W-:Y:S02]  /*0690*/  CS2R R80, SRZ ;  /* 0x0000000000507805 */ /* 0x000fe4000001ff00 */
[----:B------:R-:W-:Y:S02]  /*06a0*/  MOV R97, RZ ;  /* 0x000000ff00617202 */ /* 0x000fe40000000f00 */
[----:B------:R-:W-:Y:S01]  /*06b0*/  IADD3.X R69, PT, PT, RZ, R37, RZ, P4, !PT ;  /* 0x00000025ff457210 */ /* 0x000fe200027fe4ff */
[----:B------:R-:W-:Y:S02]  /*06c0*/  ULEA.HI.X UR8, UR4, UR11, UR8, 0x4, UP0 ;  /* 0x0000000b04087291 */ /* 0x000fe400080f2408 */
[----:B------:R-:W-:Y:S02]  /*06d0*/  UIMAD UR12, UR13, 0x18, URZ ;  /* 0x000000180d0c78a4 */ /* 0x000fe4000f8e02ff */
[----:B------:R-:W-:Y:S01]  /*06e0*/  USHF.L.U32 UR5, UR13, 0x4, URZ ;  /* 0x000000040d057899 */ /* 0x000fe200080006ff */
[----:B------:R-:W-:Y:S01]  /*06f0*/  UMOV UR11, 0x1 ;  /* 0x00000001000b7882 */ /* 0x000fe20000000000 */
[----:B------:R-:W-:Y:S01]  /*0700*/  UMOV UR4, URZ ;  /* 0x000000ff00047c82 */ /* 0x000fe20008000000 */
[----:B--2---:R-:W-:Y:S04]  /*0710*/  STS [R5], R8 ;  /* 0x0000000805007388 */ /* 0x004fe80000000800 */
[----:B------:R-:W-:Y:S04]  /*0720*/  STS [R5+0x200], R9 ;  /* 0x0002000905007388 */ /* 0x000fe80000000800 */
[----:B------:R-:W-:Y:S04]  /*0730*/  STS [R5+0x400], R10 ;  /* 0x0004000a05007388 */ /* 0x000fe80000000800 */
[----:B------:R-:W-:Y:S04]  /*0740*/  STS [R5+0x600], R11 ;  /* 0x0006000b05007388 */ /* 0x000fe80000000800 */
[----:B---3--:R-:W-:Y:S04]  /*0750*/  STS [R5+0x100], R20 ;  /* 0x0001001405007388 */ /* 0x008fe80000000800 */
[----:B------:R0:W-:Y:S04]  /*0760*/  STS [R5+0x300], R21 ;  /* 0x0003001505007388 */ /* 0x0001e80000000800 */
[----:B------:R-:W-:Y:S04]  /*0770*/  STS [R5+0x500], R22 ;  /* 0x0005001605007388 */ /* 0x000fe80000000800 */
[----:B------:R-:W-:Y:S04]  /*0780*/  STS [R5+0x700], R23 ;  /* 0x0007001705007388 */ /* 0x000fe80000000800 */
[----:B-----5:R-:W-:Y:S04]  /*0790*/  STS.128 [R0], R24 ;  /* 0x0000001800007388 */ /* 0x020fe80000000c00 */
[----:B------:R1:W-:Y:S01]  /*07a0*/  STS.128 [R0+0x1000], R28 ;  /* 0x0010001c00007388 */ /* 0x0003e20000000c00 */
[----:B0-----:R-:W-:-:S02]  /*07b0*/  SHF.R.U32.HI R21, RZ, 0x4, R32 ;  /* 0x00000004ff157819 */ /* 0x001fc40000011620 */
[----:B------:R-:W-:Y:S02]  /*07c0*/  LOP3.LUT R20, R32, 0xf, RZ, 0xc0, !PT ;  /* 0x0000000f20147812 */ /* 0x000fe400078ec0ff */
[----:B------:R-:W-:Y:S01]  /*07d0*/  LEA R38, R21, UR9, 0x4 ;  /* 0x0000000915267c11 */ /* 0x000fe2000f8e20ff */
[----:B------:R-:W-:Y:S01]  /*07e0*/  BAR.SYNC.DEFER_BLOCKING 0x0 ;  /* 0x0000000000007b1d */ /* 0x000fe20000010000 */
[----:B------:R-:W-:-:S05]  /*07f0*/  LEA R39, R20, UR6, 0x4 ;  /* 0x0000000614277c11 */ /* 0x000fca000f8e20ff */
[----:B------:R0:W2:Y:S04]  /*0800*/  LDS.128 R32, [R38] ;  /* 0x0000000026207984 */ /* 0x0000a80000000c00 */
[----:B------:R0:W3:Y:S04]  /*0810*/  LDS.128 R20, [R38+0x100] ;  /* 0x0001000026147984 */ /* 0x0000e80000000c00 */
[----:B------:R0:W4:Y:S04]  /*0820*/  LDS.128 R24, [R39] ;  /* 0x0000000027187984 */ /* 0x0001280000000c00 */
[----:B------:R0:W0:Y:S01]  /*0830*/  LDS.128 R28, [R39+0x100] ;  /* 0x00010000271c7984 */ /* 0x0000220000000c00 */
[----:B-1----:R-:W-:Y:S01]  /*0840*/  HFMA2 R0, -RZ, RZ, 0, 0 ;  /* 0x00000000ff007431 */ /* 0x002fe200000001ff */
[----:B------:R-:W-:-:S02]  /*0850*/  CS2R R8, SRZ ;  /* 0x0000000000087805 */ /* 0x000fc4000001ff00 */
[----:B------:R-:W-:Y:S02]  /*0860*/  CS2R R4, SRZ ;  /* 0x0000000000047805 */ /* 0x000fe4000001ff00 */
[----:B------:R-:W-:-:S07]  /*0870*/  CS2R R10, SRZ ;  /* 0x00000000000a7805 */ /* 0x000fce000001ff00 */
.L_x_1:
[----:B-1----:R-:W1:Y:S01]  /*0880*/  S2R R66, SR_TID.X ;  /* 0x0000000000427919 */ /* 0x002e620000002100 */
[----:B------:R-:W3:Y:S01]  /*0890*/  S2UR UR10, SR_CgaCtaId ;  /* 0x00000000000a79c3 */ /* 0x000ee20000008800 */
[----:B------:R-:W-:Y:S01]  /*08a0*/  USHF.L.U32 UR16, UR11, 0xd, URZ ;  /* 0x0000000d0b107899 */ /* 0x000fe200080006ff */
[-C--:B0-2-4-:R-:W-:Y:S01]  /*08b0*/  FFMA R120, R24, R33.reuse, R73 ;  /* 0x0000002118787223 */ /* 0x095fe20000000049 */
[----:B------:R-:W-:Y:S01]  /*08c0*/  UMOV UR6, 0x400 ;  /* 0x0000040000067882 */ /* 0x000fe20000000000 */
[-C--:B0-----:R-:W-:Y:S01]  /*08d0*/  FFMA R73, R30, R33.reuse, R71 ;  /* 0x000000211e497223 */ /* 0x081fe20000000047 */
[----:B------:R-:W-:Y:S01]  /*08e0*/  UIADD3 UR9, UPT, UPT, UR6, 0x4000, URZ ;  /* 0x0000400006097890 */ /* 0x000fe2000fffe0ff */
[----:B------:R-:W-:Y:S01]  /*08f0*/  FFMA R107, R27, R32, R82 ;  /* 0x000000201b6b7223 */ /* 0x000fe20000000052 */
[----:B------:R-:W-:Y:S01]  /*0900*/  ULOP3.LUT UR13, UR16, 0x2000, URZ, 0x3c, !UPT ;  /* 0x00002000100d7892 */ /* 0x000fe2000f8e3cff */
[-C--:B------:R-:W-:Y:S01]  /*0910*/  FFMA R72, R25, R33.reuse, R72 ;  /* 0x0000002119487223 */ /* 0x080fe20000000048 */
[-C--:B------:R-:W-:Y:S01]  /*0920*/  FFMA R82, R26, R33.reuse, R75 ;  /* 0x000000211a527223 */ /* 0x080fe2000000004b */
[-C--:B------:R-:W-:Y:S01]  /*0930*/  FFMA R74, R27, R33.reuse, R74 ;  /* 0x000000211b4a7223 */ /* 0x080fe2000000004a */
[-C--:B------:R-:W-:Y:S01]  /*0940*/  FFMA R108, R28, R33.reuse, R101 ;  /* 0x000000211c6c7223 */ /* 0x080fe20000000065 */
[-C--:B------:R-:W-:Y:S01]  /*0950*/  FFMA R110, R29, R33.reuse, R110 ;  /* 0x000000211d6e7223 */ /* 0x080fe2000000006e */
[----:B------:R-:W-:Y:S01]  /*0960*/  FFMA R114, R31, R33, R114 ;  /* 0x000000211f727223 */ /* 0x000fe20000000072 */
[-C--:B------:R-:W-:Y:S01]  /*0970*/  FFMA R111, R25, R34.reuse, R44 ;  /* 0x00000022196f7223 */ /* 0x080fe2000000002c */
[----:B------:R-:W-:Y:S01]  /*0980*/  FFMA R105, R27, R34, R52 ;  /* 0x000000221b697223 */ /* 0x000fe20000000034 */
[----:B------:R-:W-:Y:S01]  /*0990*/  MOV R33, UR13 ;  /* 0x0000000d00217c02 */ /* 0x000fe20008000f00 */
[-C--:B------:R-:W-:Y:S01]  /*09a0*/  FFMA R87, R24, R32.reuse, R81 ;  /* 0x0000002018577223 */ /* 0x080fe20000000051 */
[----:B------:R-:W-:Y:S01]  /*09b0*/  MOV R44, UR13 ;  /* 0x0000000d002c7c02 */ /* 0x000fe20008000f00 */
[-C--:B------:R-:W-:Y:S01]  /*09c0*/  FFMA R113, R25, R32.reuse, R80 ;  /* 0x0000002019717223 */ /* 0x080fe20000000050 */
[-C--:B------:R-:W-:Y:S01]  /*09d0*/  FFMA R83, R26, R32.reuse, R83 ;  /* 0x000000201a537223 */ /* 0x080fe20000000053 */
[-C--:B------:R-:W-:Y:S01]  /*09e0*/  FFMA R97, R28, R32.reuse, R97 ;  /* 0x000000201c617223 */ /* 0x080fe20000000061 */
[-C--:B------:R-:W-:Y:S01]  /*09f0*/  FFMA R112, R29, R32.reuse, R112 ;  /* 0x000000201d707223 */ /* 0x080fe20000000070 */
[-C--:B------:R-:W-:Y:S01]  /*0a00*/  FFMA R81, R30, R32.reuse, R103 ;  /* 0x000000201e517223 */ /* 0x080fe20000000067 */
[----:B---3--:R-:W-:Y:S01]  /*0a10*/  ULEA UR9, UR10, UR9, 0x18 ;  /* 0x000000090a097291 */ /* 0x008fe2000f8ec0ff */
[----:B------:R-:W-:Y:S01]  /*0a20*/  FFMA R106, R31, R32, R106 ;  /* 0x000000201f6a7223 */ /* 0x000fe2000000006a */
[----:B------:R-:W-:Y:S01]  /*0a30*/  ULEA UR10, UR10, UR6, 0x18 ;  /* 0x000000060a0a7291 */ /* 0x000fe2000f8ec0ff */
[-C--:B------:R-:W-:Y:S01]  /*0a40*/  FFMA R49, R24, R34.reuse, R49 ;  /* 0x0000002218317223 */ /* 0x080fe20000000031 */
[-C--:B------:R-:W-:Y:S01]  /*0a50*/  FFMA R67, R26, R34.reuse, R67 ;  /* 0x000000221a437223 */ /* 0x080fe20000000043 */
[-C--:B------:R-:W-:Y:S01]  /*0a60*/  FFMA R89, R28, R34.reuse, R89 ;  /* 0x000000221c597223 */ /* 0x080fe20000000059 */
[-C--:B------:R-:W-:Y:S01]  /*0a70*/  FFMA R88, R29, R34.reuse, R88 ;  /* 0x000000221d587223 */ /* 0x080fe20000000058 */
[----:B-1----:R-:W-:Y:S01]  /*0a80*/  SHF.L.U32 R71, R66, 0x4, RZ ;  /* 0x0000000442477819 */ /* 0x002fe200000006ff */
[-C--:B------:R-:W-:Y:S01]  /*0a90*/  FFMA R85, R30, R34.reuse, R85 ;  /* 0x000000221e557223 */ /* 0x080fe20000000055 */
[----:B------:R-:W-:Y:S01]  /*0aa0*/  LOP3.LUT R99, R66, 0x3f0, RZ, 0xc0, !PT ;  /* 0x000003f042637812 */ /* 0x000fe200078ec0ff */
[----:B------:R-:W-:Y:S01]  /*0ab0*/  FFMA R84, R31, R34, R84 ;  /* 0x000000221f547223 */ /* 0x000fe20000000054 */
[----:B------:R-:W-:Y:S01]  /*0ac0*/  LOP3.LUT R52, R71, 0xf0, RZ, 0xc0, !PT ;  /* 0x000000f047347812 */ /* 0x000fe200078ec0ff */
[-C--:B------:R-:W-:Y:S01]  /*0ad0*/  FFMA R80, R24, R35.reuse, R45 ;  /* 0x0000002318507223 */ /* 0x080fe2000000002d */
[----:B------:R-:W-:Y:S01]  /*0ae0*/  IADD3 R44, PT, PT, R99, UR10, R44 ;  /* 0x0000000a632c7c10 */ /* 0x000fe2000fffe02c */
[-C--:B------:R-:W-:Y:S01]  /*0af0*/  FFMA R46, R25, R35.reuse, R46 ;  /* 0x00000023192e7223 */ /* 0x080fe2000000002e */
[----:B------:R-:W-:Y:S01]  /*0b00*/  IADD3 R52, PT, PT, R52, UR9, R33 ;  /* 0x0000000934347c10 */ /* 0x000fe2000fffe021 */
[-C--:B------:R-:W-:Y:S01]  /*0b10*/  FFMA R68, R26, R35.reuse, R47 ;  /* 0x000000231a447223 */ /* 0x080fe2000000002f */
[-C--:B------:R-:W-:Y:S01]  /*0b20*/  FFMA R48, R27, R35.reuse, R48 ;  /* 0x000000231b307223 */ /* 0x080fe20000000030 */
[-C--:B------:R-:W-:Y:S01]  /*0b30*/  FFMA R104, R28, R35.reuse, R79 ;  /* 0x000000231c687223 */ /* 0x080fe2000000004f */
[-C--:B------:R-:W-:Y:S01]  /*0b40*/  FFMA R78, R29, R35.reuse, R78 ;  /* 0x000000231d4e7223 */ /* 0x080fe2000000004e */
[CC--:B------:R-:W-:Y:S01]  /*0b50*/  FFMA R77, R30.reuse, R35.reuse, R77 ;  /* 0x000000231e4d7223 */ /* 0x0c0fe2000000004d */
[C---:B------:R-:W-:Y:S01]  /*0b60*/  FFMA R76, R31.reuse, R35, R76 ;  /* 0x000000231f4c7223 */ /* 0x040fe2000000004c */
[C---:B------:R-:W-:Y:S01]  /*0b70*/  FFMA R95, R30.reuse, R21, R15 ;  /* 0x000000151e5f7223 */ /* 0x040fe2000000000f */
[-C--:B------:R-:W-:Y:S01]  /*0b80*/  FFMA R91, R30, R22.reuse, R13 ;  /* 0x000000161e5b7223 */ /* 0x080fe2000000000d */
[----:B------:R-:W-:Y:S01]  /*0b90*/  FFMA R94, R31, R22, R12 ;  /* 0x000000161f5e7223 */ /* 0x000fe2000000000c */
[----:B------:R-:W-:Y:S01]  /*0ba0*/  FFMA R90, R29, R23, R14 ;  /* 0x000000171d5a7223 */ /* 0x000fe2000000000e */
[----:B------:R-:W-:Y:S01]  /*0bb0*/  LDS.128 R32, [R44+0x200] ;  /* 0x000200002c207984 */ /* 0x000fe20000000c00 */
[-C--:B------:R-:W-:Y:S01]  /*0bc0*/  FFMA R75, R25, R20.reuse, R54 ;  /* 0x00000014194b7223 */ /* 0x080fe20000000036 */
[-C--:B------:R-:W-:Y:S01]  /*0bd0*/  FFMA R103, R27, R20.reuse, R56 ;  /* 0x000000141b677223 */ /* 0x080fe20000000038 */
[----:B------:R-:W-:Y:S01]  /*0be0*/  FFMA R122, R31, R20, R60 ;  /* 0x000000141f7a7223 */ /* 0x000fe2000000003c */
[----:B------:R-:W0:Y:S01]  /*0bf0*/  LDS.128 R36, [R52+0x200] ;  /* 0x0002000034247984 */ /* 0x000e220000000c00 */
[----:B------:R-:W-:Y:S01]  /*0c00*/  FFMA R101, R27, R22, R2 ;  /* 0x000000161b657223 */ /* 0x000fe20000000002 */
[-C--:B------:R-:W-:Y:S01]  /*0c10*/  FFMA R53, R24, R20.reuse, R53 ;  /* 0x0000001418357223 */ /* 0x080fe20000000035 */
[-C--:B------:R-:W-:Y:S01]  /*0c20*/  FFMA R55, R26, R20.reuse, R55 ;  /* 0x000000141a377223 */ /* 0x080fe20000000037 */
[----:B------:R-:W1:Y:S01]  /*0c30*/  LDS.128 R12, [R52+0x300] ;  /* 0x00030000340c7984 */ /* 0x000e620000000c00 */
[-C--:B------:R-:W-:Y:S01]  /*0c40*/  FFMA R57, R28, R20.reuse, R57 ;  /* 0x000000141c397223 */ /* 0x080fe20000000039 */
[-C--:B------:R-:W-:Y:S01]  /*0c50*/  FFMA R58, R29, R20.reuse, R58 ;  /* 0x000000141d3a7223 */ /* 0x080fe2000000003a */
[----:B------:R-:W-:Y:S01]  /*0c60*/  FFMA R59, R30, R20, R59 ;  /* 0x000000141e3b7223 */ /* 0x000fe2000000003b */
[-C--:B------:R-:W-:Y:S01]  /*0c70*/  FFMA R54, R24, R21.reuse, R61 ;  /* 0x0000001518367223 */ /* 0x080fe2000000003d */
[-C--:B------:R-:W-:Y:S01]  /*0c80*/  FFMA R62, R25, R21.reuse, R62 ;  /* 0x00000015193e7223 */ /* 0x080fe2000000003e */
[-C--:B------:R-:W-:Y:S01]  /*0c90*/  FFMA R56, R26, R21.reuse, R63 ;  /* 0x000000151a387223 */ /* 0x080fe2000000003f */
[-C--:B------:R-:W-:Y:S01]  /*0ca0*/  FFMA R64, R27, R21.reuse, R64 ;  /* 0x000000151b407223 */ /* 0x080fe20000000040 */
[-C--:B------:R-:W-:Y:S01]  /*0cb0*/  FFMA R102, R28, R21.reuse, R65 ;  /* 0x000000151c667223 */ /* 0x080fe20000000041 */
[-C--:B------:R-:W-:Y:S01]  /*0cc0*/  FFMA R100, R29, R21.reuse, R18 ;  /* 0x000000151d647223 */ /* 0x080fe20000000012 */
[----:B------:R-:W-:Y:S01]  /*0cd0*/  FFMA R98, R31, R21, R10 ;  /* 0x000000151f627223 */ /* 0x000fe2000000000a */
        /* <DEDUP_REMOVED lines=12> */
[----:B------:R-:W2:Y:S01]  /*0da0*/  LDS.128 R40, [R44+0x300] ;  /* 0x000300002c287984 */ /* 0x000ea20000000c00 */
[----:B------:R-:W-:Y:S01]  /*0db0*/  UIADD3 UR4, UPT, UPT, UR4, 0x10, URZ ;  /* 0x0000001004047890 */ /* 0x000fe2000fffe0ff */
[----:B------:R-:W-:-:S02]  /*0dc0*/  MOV R124, R70 ;  /* 0x00000046007c7202 */ /* 0x000fc40000000f00 */
[----:B------:R-:W-:Y:S01]  /*0dd0*/  LDS.128 R8, [R44+0x400] ;  /* 0x000400002c087984 */ /* 0x000fe20000000c00 */
[----:B------:R-:W-:Y:S02]  /*0de0*/  MOV R125, R69 ;  /* 0x00000045007d7202 */ /* 0x000fe40000000f00 */
[----:B------:R-:W-:Y:S01]  /*0df0*/  MOV R0, UR4 ;  /* 0x0000000400007c02 */ /* 0x000fe20008000f00 */
[----:B------:R-:W3:Y:S01]  /*0e00*/  LDS.128 R24, [R52+0x400] ;  /* 0x0004000034187984 */ /* 0x000ee20000000c00 */
[----:B------:R-:W-:Y:S02]  /*0e10*/  MOV R63, UR17 ;  /* 0x00000011003f7c02 */ /* 0x000fe40008000f00 */
[----:B------:R-:W-:Y:S01]  /*0e20*/  ISETP.LT.AND P2, PT, R0, UR17, P2 ;  /* 0x0000001100007c0c */ /* 0x000fe20009741270 */
[----:B------:R-:W4:Y:S01]  /*0e30*/  LDS.128 R20, [R52+0x500] ;  /* 0x0005000034147984 */ /* 0x000f220000000c00 */
[-C--:B0-----:R-:W-:Y:S01]  /*0e40*/  FFMA R17, R32, R36.reuse, R87 ;  /* 0x0000002420117223 */ /* 0x081fe20000000057 */
[-C--:B------:R-:W-:Y:S01]  /*0e50*/  FFMA R120, R33, R36.reuse, R120 ;  /* 0x0000002421787223 */ /* 0x080fe20000000078 */
[-C--:B------:R-:W-:Y:S01]  /*0e60*/  FFMA R49, R34, R36.reuse, R49 ;  /* 0x0000002422317223 */ /* 0x080fe20000000031 */
[----:B------:R-:W-:Y:S01]  /*0e70*/  FFMA R80, R35, R36, R80 ;  /* 0x0000002423507223 */ /* 0x000fe20000000050 */
[-C--:B------:R-:W-:Y:S01]  /*0e80*/  FFMA R113, R32, R37.reuse, R113 ;  /* 0x0000002520717223 */ /* 0x080fe20000000071 */
        /* <DEDUP_REMOVED lines=11> */
[C---:B-1----:R-:W-:Y:S01]  /*0f40*/  FFMA R97, R32.reuse, R12, R97 ;  /* 0x0000000c20617223 */ /* 0x042fe20000000061 */
[C---:B------:R-:W-:Y:S01]  /*0f50*/  FFMA R112, R32.reuse, R13, R112 ;  /* 0x0000000d20707223 */ /* 0x040fe20000000070 */
[C---:B------:R-:W-:Y:S01]  /*0f60*/  FFMA R65, R32.reuse, R14, R81 ;  /* 0x0000000e20417223 */ /* 0x040fe20000000051 */
[----:B------:R-:W-:Y:S01]  /*0f70*/  FFMA R106, R32, R15, R106 ;  /* 0x0000000f206a7223 */ /* 0x000fe2000000006a */
[C---:B------:R-:W-:Y:S01]  /*0f80*/  FFMA R108, R33.reuse, R12, R108 ;  /* 0x0000000c216c7223 */ /* 0x040fe2000000006c */
        /* <DEDUP_REMOVED lines=11> */
[C---:B--2---:R-:W-:Y:S01]  /*1040*/  FFMA R57, R40.reuse, R12, R57 ;  /* 0x0000000c28397223 */ /* 0x044fe20000000039 */
        /* <DEDUP_REMOVED lines=15> */
[-C--:B---3--:R-:W-:Y:S01]  /*1140*/  FFMA R81, R8, R24.reuse, R17 ;  /* 0x0000001808517223 */ /* 0x088fe20000000011 */
        /* <DEDUP_REMOVED lines=15> */
[C---:B----4-:R-:W-:Y:S01]  /*1240*/  FFMA R97, R8.reuse, R20, R97 ;  /* 0x0000001408617223 */ /* 0x050fe20000000061 */
        /* <DEDUP_REMOVED lines=15> */
[----:B------:R-:W0:Y:S01]  /*1340*/  LDS.128 R4, [R44+0x500] ;  /* 0x000500002c047984 */ /* 0x000e220000000c00 */
[----:B------:R-:W-:Y:S01]  /*1350*/  ISETP.LT.AND P0, PT, R0, UR17, P0 ;  /* 0x0000001100007c0c */ /* 0x000fe20008701270 */
[-C--:B------:R-:W-:Y:S01]  /*1360*/  FFMA R53, R40, R36.reuse, R53 ;  /* 0x0000002428357223 */ /* 0x080fe20000000035 */
[C---:B------:R-:W-:Y:S01]  /*1370*/  ISETP.LT.AND P1, PT, R0.reuse, UR17, P1 ;  /* 0x0000001100007c0c */ /* 0x040fe20008f21270 */
[----:B------:R-:W-:Y:S01]  /*1380*/  LDS.128 R12, [R44+0x600] ;  /* 0x000600002c0c7984 */ /* 0x000fe20000000c00 */
[----:B------:R-:W-:Y:S01]  /*1390*/  ISETP.LT.AND P3, PT, R0, UR17, P3 ;  /* 0x0000001100007c0c */ /* 0x000fe20009f61270 */
[-C--:B------:R-:W-:Y:S01]  /*13a0*/  FFMA R54, R41, R36.reuse, R54 ;  /* 0x0000002429367223 */ /* 0x080fe20000000036 */
[-C--:B------:R-:W-:Y:S01]  /*13b0*/  FFMA R3, R42, R36.reuse, R3 ;  /* 0x000000242a037223 */ /* 0x080fe20000000003 */
[----:B------:R-:W1:Y:S01]  /*13c0*/  LDS.128 R28, [R52+0x600] ;  /* 0x00060000341c7984 */ /* 0x000e620000000c00 */
[----:B------:R-:W-:Y:S01]  /*13d0*/  FFMA R60, R43, R36, R60 ;  /* 0x000000242b3c7223 */ /* 0x000fe2000000003c */
[-C--:B------:R-:W-:Y:S01]  /*13e0*/  FFMA R75, R40, R37.reuse, R75 ;  /* 0x00000025284b7223 */ /* 0x080fe2000000004b */
[-C--:B------:R-:W-:Y:S01]  /*13f0*/  FFMA R0, R41, R37.reuse, R62 ;  /* 0x0000002529007223 */ /* 0x080fe2000000003e */
[----:B------:R-:W2:Y:S01]  /*1400*/  LDS.128 R8, [R52+0x700] ;  /* 0x0007000034087984 */ /* 0x000ea20000000c00 */
        /* <DEDUP_REMOVED lines=10> */
[----:B------:R-:W3:Y:S01]  /*14b0*/  LDS.128 R16, [R44+0x700] ;  /* 0x000700002c107984 */ /* 0x000ee20000000c00 */
[----:B------:R-:W-:-:S03]  /*14c0*/  @P0 SHF.L.U32 R63, R63, 0x6, RZ ;  /* 0x000000063f3f0819 */ /* 0x000fc600000006ff */
[----:B------:R-:W-:Y:S02]  /*14d0*/  LDS.128 R36, [R44+0x1700] ;  /* 0x001700002c247984 */ /* 0x000fe40000000c00 */
[----:B------:R-:W-:-:S04]  /*14e0*/  @P0 IMAD.WIDE R62, R63, 0x4, R124 ;  /* 0x000000043f3e0825 */ /* 0x000fc800078e027c */
        /* <DEDUP_REMOVED lines=32> */
[-C--:B-1----:R-:W-:Y:S01]  /*16f0*/  FFMA R81, R12, R28.reuse, R81 ;  /* 0x0000001c0c517223 */ /* 0x082fe20000000051 */
        /* <DEDUP_REMOVED lines=31> */
[----:B------:R-:W-:Y:S01]  /*18f0*/  LDS.128 R4, [R44+0x800] ;  /* 0x000800002c047984 */ /* 0x000fe20000000c00 */
[-C--:B---3--:R-:W-:Y:S01]  /*1900*/  FFMA R53, R16, R28.reuse, R53 ;  /* 0x0000001c10357223 */ /* 0x088fe20000000035 */
[-C--:B------:R-:W-:Y:S01]  /*1910*/  FFMA R54, R17, R28.reuse, R54 ;  /* 0x0000001c11367223 */ /* 0x080fe20000000036 */
[-C--:B------:R-:W-:Y:S01]  /*1920*/  FFMA R3, R18, R28.reuse, R3 ;  /* 0x0000001c12037223 */ /* 0x080fe20000000003 */
[----:B------:R-:W0:Y:S01]  /*1930*/  LDS.128 R24, [R52+0x800] ;  /* 0x0008000034187984 */ /* 0x000e220000000c00 */
[----:B------:R-:W-:Y:S01]  /*1940*/  FFMA R60, R19, R28, R60 ;  /* 0x0000001c133c7223 */ /* 0x000fe2000000003c */
[-C--:B------:R-:W-:Y:S01]  /*1950*/  FFMA R75, R16, R29.reuse, R75 ;  /* 0x0000001d104b7223 */ /* 0x080fe2000000004b */
[-C--:B------:R-:W-:Y:S01]  /*1960*/  FFMA R0, R17, R29.reuse, R0 ;  /* 0x0000001d11007223 */ /* 0x080fe20000000000 */
[----:B------:R-:W1:Y:S01]  /*1970*/  LDS.128 R12, [R52+0x900] ;  /* 0x00090000340c7984 */ /* 0x000e620000000c00 */
        /* <DEDUP_REMOVED lines=26> */
[----:B------:R-:W2:Y:S04]  /*1b20*/  LDS.128 R20, [R44+0x900] ;  /* 0x000900002c147984 */ /* 0x000ea80000000c00 */
[----:B------:R-:W-:Y:S04]  /*1b30*/  LDS.128 R8, [R44+0xa00] ;  /* 0x000a00002c087984 */ /* 0x000fe80000000c00 */
[----:B------:R-:W3:Y:S01]  /*1b40*/  LDS.128 R28, [R52+0xa00] ;  /* 0x000a0000341c7984 */ /* 0x000ee20000000c00 */
        /* <DEDUP_REMOVED lines=32> */
[-C--:B--2---:R-:W-:Y:S01]  /*1d50*/  FFMA R53, R20, R24.reuse, R53 ;  /* 0x0000001814357223 */ /* 0x084fe20000000035 */
[----:B------:R-:W0:Y:S01]  /*1d60*/  LDS.128 R4, [R52+0xb00] ;  /* 0x000b000034047984 */ /* 0x000e220000000c00 */
        /* <DEDUP_REMOVED lines=47> */
[C---:B0-----:R-:W-:Y:S01]  /*2060*/  FFMA R97, R8.reuse, R4, R97 ;  /* 0x0000000408617223 */ /* 0x041fe20000000061 */
        /* <DEDUP_REMOVED lines=15> */
[----:B------:R-:W0:Y:S04]  /*2160*/  LDS.128 R16, [R44+0xb00] ;  /* 0x000b00002c107984 */ /* 0x000e280000000c00 */
[----:B------:R-:W-:Y:S04]  /*2170*/  LDS.128 R12, [R44+0xc00] ;  /* 0x000c00002c0c7984 */ /* 0x000fe80000000c00 */
[----:B------:R-:W1:Y:S04]  /*2180*/  LDS.128 R24, [R52+0xc00] ;  /* 0x000c000034187984 */ /* 0x000e680000000c00 */
[----:B------:R-:W2:Y:S04]  /*2190*/  LDS.128 R8, [R52+0xd00] ;  /* 0x000d000034087984 */ /* 0x000ea80000000c00 */
        /* <DEDUP_REMOVED lines=267> */
[CC--:B------:R-:W-:Y:S01]  /*3250*/  FFMA R77, R19.reuse, R10.reuse, R77 ;  /* 0x0000000a134d7223 */ /* 0x0c0fe2000000004d */
[----:B------:R-:W-:Y:S01]  /*3260*/  FFMA R76, R19, R11, R76 ;  /* 0x0000000b134c7223 */ /* 0x000fe2000000004c */
[----:B------:R-:W-:Y:S01]  /*3270*/  LDS.128 R20, [R44+0x1500] ;  /* 0x001500002c147984 */ /* 0x000fe20000000c00 */
[-C--:B---3--:R-:W-:Y:S01]  /*3280*/  FFMA R75, R12, R29.reuse, R75 ;  /* 0x0000001d0c4b7223 */ /* 0x088fe2000000004b */
[-C--:B------:R-:W-:Y:S01]  /*3290*/  FFMA R0, R13, R29.reuse, R0 ;  /* 0x0000001d0d007223 */ /* 0x080fe20000000000 */
[-C--:B------:R-:W-:Y:S01]  /*32a0*/  FFMA R47, R14, R29.reuse, R47 ;  /* 0x0000001d0e2f7223 */ /* 0x080fe2000000002f */
[----:B------:R-:W0:Y:S01]  /*32b0*/  LDS.128 R16, [R52+0x1500] ;  /* 0x0015000034107984 */ /* 0x000e220000000c00 */
[C---:B------:R-:W-:Y:S01]  /*32c0*/  FFMA R118, R15.reuse, R29, R118 ;  /* 0x0000001d0f767223 */ /* 0x040fe20000000076 */
        /* <DEDUP_REMOVED lines=13> */
[----:B------:R-:W-:Y:S01]  /*33a0*/  CS2R R30, SRZ ;  /* 0x00000000001e7805 */ /* 0x000fe2000001ff00 */
[----:B------:R-:W1:Y:S01]  /*33b0*/  LDS.128 R4, [R44+0x1400] ;  /* 0x001400002c047984 */ /* 0x000e620000000c00 */
[C---:B------:R-:W-:Y:S01]  /*33c0*/  FFMA R57, R12.reuse, R8, R57 ;  /* 0x000000080c397223 */ /* 0x040fe20000000039 */
[C---:B------:R-:W-:Y:S01]  /*33d0*/  FFMA R58, R12.reuse, R9, R58 ;  /* 0x000000090c3a7223 */ /* 0x040fe2000000003a */
[C---:B------:R-:W-:Y:S01]  /*33e0*/  FFMA R59, R12.reuse, R10, R59 ;  /* 0x0000000a0c3b7223 */ /* 0x040fe2000000003b */
[----:B------:R-:W2:Y:S01]  /*33f0*/  LDS.128 R24, [R52+0x1400] ;  /* 0x0014000034187984 */ /* 0x000ea20000000c00 */
        /* <DEDUP_REMOVED lines=11> */
[----:B------:R-:W-:Y:S01]  /*34b0*/  FFMA R86, R15, R11, R86 ;  /* 0x0000000b0f567223 */ /* 0x000fe20000000056 */
[----:B------:R-:W-:Y:S04]  /*34c0*/  LDS.128 R32, [R44+0x1900] ;  /* 0x001900002c207984 */ /* 0x000fe80000000c00 */
[----:B------:R-:W-:Y:S01]  /*34d0*/  LDS.128 R8, [R44+0x1600] ;  /* 0x001600002c087984 */ /* 0x000fe20000000c00 */
[----:B0-----:R-:W-:Y:S01]  /*34e0*/  FFMA R40, R23, R18, R29 ;  /* 0x0000001217287223 */ /* 0x001fe2000000001d */
[----:B------:R-:W-:-:S02]  /*34f0*/  CS2R R28, SRZ ;  /* 0x00000000001c7805 */ /* 0x000fc4000001ff00 */
[----:B------:R-:W0:Y:S01]  /*3500*/  LDS.128 R12, [R52+0x1600] ;  /* 0x00160000340c7984 */ /* 0x000e220000000c00 */
[-C--:B------:R-:W-:Y:S01]  /*3510*/  FFMA R58, R20, R17.reuse, R58 ;  /* 0x00000011143a7223 */ /* 0x080fe2000000003a */
[C---:B------:R-:W-:Y:S01]  /*3520*/  FFMA R102, R21.reuse, R16, R102 ;  /* 0x0000001015667223 */ /* 0x040fe20000000066 */
[C---:B------:R-:W-:Y:S01]  /*3530*/  FFMA R100, R21.reuse, R17, R100 ;  /* 0x0000001115647223 */ /* 0x040fe20000000064 */
[C---:B------:R-:W-:Y:S01]  /*3540*/  FFMA R95, R21.reuse, R18, R95 ;  /* 0x00000012155f7223 */ /* 0x040fe2000000005f */
[----:B------:R-:W5:Y:S01]  /*3550*/  @P2 LDG.E.128.CONSTANT R28, desc[UR14][R124.64] ;  /* 0x0000000e7c1c2981 */ /* 0x000f62000c1e9d00 */
[----:B------:R-:W-:Y:S01]  /*3560*/  FFMA R98, R21, R19, R98 ;  /* 0x0000001315627223 */ /* 0x000fe20000000062 */
[-C--:B------:R-:W-:Y:S01]  /*3570*/  FFMA R96, R22, R17.reuse, R96 ;  /* 0x0000001116607223 */ /* 0x080fe20000000060 */
[C---:B------:R-:W-:Y:S01]  /*3580*/  FFMA R90, R23.reuse, R17, R90 ;  /* 0x00000011175a7223 */ /* 0x040fe2000000005a */
[C---:B------:R-:W-:Y:S01]  /*3590*/  FFMA R57, R20.reuse, R16, R57 ;  /* 0x0000001014397223 */ /* 0x040fe20000000039 */
[C---:B------:R-:W-:Y:S01]  /*35a0*/  FFMA R59, R20.reuse, R18, R59 ;  /* 0x00000012143b7223 */ /* 0x040fe2000000003b */
[----:B------:R-:W-:Y:S01]  /*35b0*/  FFMA R122, R20, R19, R122 ;  /* 0x00000013147a7223 */ /* 0x000fe2000000007a */
[-C--:B------:R-:W-:Y:S01]  /*35c0*/  FFMA R93, R22, R16.reuse, R93 ;  /* 0x00000010165d7223 */ /* 0x080fe2000000005d */
[-C--:B------:R-:W-:Y:S01]  /*35d0*/  FFMA R92, R23, R16.reuse, R92 ;  /* 0x00000010175c7223 */ /* 0x080fe2000000005c */
[C---:B-1----:R-:W-:Y:S01]  /*35e0*/  FFMA R97, R4.reuse, R16, R97 ;  /* 0x0000001004617223 */ /* 0x042fe20000000061 */
[C---:B------:R-:W-:Y:S01]  /*35f0*/  FFMA R112, R4.reuse, R17, R112 ;  /* 0x0000001104707223 */ /* 0x040fe20000000070 */
[C---:B------:R-:W-:Y:S01]  /*3600*/  FFMA R65, R4.reuse, R18, R65 ;  /* 0x0000001204417223 */ /* 0x040fe20000000041 */
[C---:B------:R-:W-:Y:S01]  /*3610*/  FFMA R106, R4.reuse, R19, R106 ;  /* 0x00000013046a7223 */ /* 0x040fe2000000006a */
[-C--:B--2---:R-:W-:Y:S01]  /*3620*/  FFMA R81, R4, R24.reuse, R81 ;  /* 0x0000001804517223 */ /* 0x084fe20000000051 */
        /* <DEDUP_REMOVED lines=13> */
[CC--:B------:R-:W-:Y:S01]  /*3700*/  FFMA R105, R6.reuse, R27.reuse, R105 ;  /* 0x0000001b06697223 */ /* 0x0c0fe20000000069 */
        /* <DEDUP_REMOVED lines=30> */
[-C--:B0-----:R-:W-:Y:S01]  /*38f0*/  FFMA R81, R8, R12.reuse, R81 ;  /* 0x0000000c08517223 */ /* 0x081fe20000000051 */
        /* <DEDUP_REMOVED lines=48> */
[-C--:B------:R-:W-:Y:S01]  /*3c00*/  FFMA R58, R36, R5.reuse, R58 ;  /* 0x00000005243a7223 */ /* 0x080fe2000000003a */
[C---:B------:R-:W-:Y:S01]  /*3c10*/  FFMA R102, R37.reuse, R4, R102 ;  /* 0x0000000425667223 */ /* 0x040fe20000000066 */
[C---:B------:R-:W-:Y:S01]  /*3c20*/  FFMA R100, R37.reuse, R5, R100 ;  /* 0x0000000525647223 */ /* 0x040fe20000000064 */
[----:B------:R-:W1:Y:S01]  /*3c30*/  LDS.128 R8, [R44+0x1800] ;  /* 0x001800002c087984 */ /* 0x000e620000000c00 */
[C---:B------:R-:W-:Y:S01]  /*3c40*/  FFMA R95, R37.reuse, R6, R95 ;  /* 0x00000006255f7223 */ /* 0x040fe2000000005f */
[----:B------:R-:W-:Y:S01]  /*3c50*/  FFMA R98, R37, R7, R98 ;  /* 0x0000000725627223 */ /* 0x000fe20000000062 */
[-C--:B------:R-:W-:Y:S01]  /*3c60*/  FFMA R96, R38, R5.reuse, R96 ;  /* 0x0000000526607223 */ /* 0x080fe20000000060 */
[----:B------:R-:W-:Y:S01]  /*3c70*/  FFMA R90, R39, R5, R90 ;  /* 0x00000005275a7223 */ /* 0x000fe2000000005a */
[----:B------:R-:W-:Y:S01]  /*3c80*/  MOV R37, UR5 ;  /* 0x0000000500257c02 */ /* 0x000fe20008000f00 */
[C---:B------:R-:W-:Y:S01]  /*3c90*/  FFMA R91, R22.reuse, R18, R91 ;  /* 0x00000012165b7223 */ /* 0x040fe2000000005b */
[----:B------:R-:W-:Y:S01]  /*3ca0*/  MOV R5, UR12 ;  /* 0x0000000c00057c02 */ /* 0x000fe20008000f00 */
[-C--:B------:R-:W-:Y:S01]  /*3cb0*/  FFMA R94, R22, R19.reuse, R94 ;  /* 0x00000013165e7223 */ /* 0x080fe2000000005e */
[----:B------:R-:W-:Y:S01]  /*3cc0*/  FFMA R86, R23, R19, R86 ;  /* 0x0000001317567223 */ /* 0x000fe20000000056 */
[C---:B------:R-:W-:Y:S01]  /*3cd0*/  FFMA R57, R36.reuse, R4, R57 ;  /* 0x0000000424397223 */ /* 0x040fe20000000039 */
[C---:B------:R-:W-:Y:S01]  /*3ce0*/  FFMA R59, R36.reuse, R6, R59 ;  /* 0x00000006243b7223 */ /* 0x040fe2000000003b */
[----:B------:R-:W-:Y:S01]  /*3cf0*/  FFMA R122, R36, R7, R122 ;  /* 0x00000007247a7223 */ /* 0x000fe2000000007a */
[-C--:B------:R-:W-:Y:S01]  /*3d00*/  FFMA R93, R38, R4.reuse, R93 ;  /* 0x00000004265d7223 */ /* 0x080fe2000000005d */
[----:B------:R-:W-:Y:S01]  /*3d10*/  FFMA R92, R39, R4, R92 ;  /* 0x00000004275c7223 */ /* 0x000fe2000000005c */
[----:B------:R-:W-:-:S02]  /*3d20*/  CS2R R22, SRZ ;  /* 0x0000000000167805 */ /* 0x000fc4000001ff00 */
[----:B------:R-:W-:Y:S02]  /*3d30*/  CS2R R20, SRZ ;  /* 0x0000000000147805 */ /* 0x000fe4000001ff00 */
[----:B------:R-:W-:Y:S02]  /*3d40*/  CS2R R26, SRZ ;  /* 0x00000000001a7805 */ /* 0x000fe4000001ff00 */
[----:B------:R-:W-:Y:S01]  /*3d50*/  CS2R R24, SRZ ;  /* 0x0000000000187805 */ /* 0x000fe2000001ff00 */
[----:B------:R-:W-:-:S04]  /*3d60*/  @P1 IMAD.WIDE R36, R37, 0x4, R50 ;  /* 0x0000000425241825 */ /* 0x000fc800078e0232 */
[CC--:B------:R-:W-:Y:S01]  /*3d70*/  FFMA R91, R38.reuse, R6.reuse, R91 ;  /* 0x00000006265b7223 */ /* 0x0c0fe2000000005b */
[-C--:B------:R-:W-:Y:S01]  /*3d80*/  FFMA R94, R38, R7.reuse, R94 ;  /* 0x00000007265e7223 */ /* 0x080fe2000000005e */
[----:B------:R-:W-:Y:S01]  /*3d90*/  FFMA R87, R39, R6, R40 ;  /* 0x0000000627577223 */ /* 0x000fe20000000028 */
[----:B------:R-:W-:Y:S01]  /*3da0*/  @P3 IMAD.WIDE R4, R5, 0x4, R50 ;  /* 0x0000000405043825 */ /* 0x000fe200078e0232 */
[----:B------:R-:W5:Y:S03]  /*3db0*/  @P1 LDG.E.128.CONSTANT R20, desc[UR14][R36.64] ;  /* 0x0000000e24141981 */ /* 0x000f66000c1e9d00 */
[----:B------:R-:W-:Y:S01]  /*3dc0*/  FFMA R86, R39, R7, R86 ;  /* 0x0000000727567223 */ /* 0x000fe20000000056 */
[----:B------:R-:W-:Y:S02]  /*3dd0*/  CS2R R16, SRZ ;  /* 0x0000000000107805 */ /* 0x000fe4000001ff00 */
[----:B------:R-:W-:Y:S01]  /*3de0*/  CS2R R18, SRZ ;  /* 0x0000000000127805 */ /* 0x000fe2000001ff00 */
[----:B------:R2:W5:Y:S04]  /*3df0*/  @P3 LDG.E.128.CONSTANT R24, desc[UR14][R4.64] ;  /* 0x0000000e04183981 */ /* 0x000568000c1e9d00 */
[----:B------:R-:W3:Y:S01]  /*3e00*/  LDS.128 R40, [R52+0x1900] ;  /* 0x0019000034287984 */ /* 0x000ee20000000c00 */
[-C--:B0-----:R-:W-:Y:S01]  /*3e10*/  FFMA R53, R32, R12.reuse, R53 ;  /* 0x0000000c20357223 */ /* 0x081fe20000000035 */
[-C--:B------:R-:W-:Y:S01]  /*3e20*/  FFMA R54, R33, R12.reuse, R54 ;  /* 0x0000000c21367223 */ /* 0x080fe20000000036 */
[-C--:B------:R-:W-:Y:S01]  /*3e30*/  FFMA R3, R34, R12.reuse, R3 ;  /* 0x0000000c22037223 */ /* 0x080fe20000000003 */
[-C--:B------:R-:W-:Y:S01]  /*3e40*/  FFMA R60, R35, R12.reuse, R60 ;  /* 0x0000000c233c7223 */ /* 0x080fe2000000003c */
[-C--:B-1----:R-:W-:Y:S01]  /*3e50*/  FFMA R81, R8, R12.reuse, R81 ;  /* 0x0000000c08517223 */ /* 0x082fe20000000051 */
        /* <DEDUP_REMOVED lines=27> */
[----:B--2---:R-:W-:Y:S04]  /*4010*/  LDS.128 R4, [R44+0x1a00] ;  /* 0x001a00002c047984 */ /* 0x004fe80000000c00 */
[----:B------:R-:W0:Y:S04]  /*4020*/  LDS.128 R36, [R52+0x1a00] ;  /* 0x001a000034247984 */ /* 0x000e280000000c00 */
[----:B------:R-:W1:Y:S04]  /*4030*/  LDS.128 R12, [R44+0x1b00] ;  /* 0x001b00002c0c7984 */ /* 0x000e680000000c00 */
[----:B------:R2:W5:Y:S01]  /*4040*/  @P0 LDG.E.128.CONSTANT R16, desc[UR14][R62.64] ;  /* 0x0000000e3e100981 */ /* 0x000562000c1e9d00 */
[C---:B---3--:R-:W-:Y:S01]  /*4050*/  FFMA R97, R8.reuse, R40, R97 ;  /* 0x0000002808617223 */ /* 0x048fe20000000061 */
[C---:B------:R-:W-:Y:S01]  /*4060*/  FFMA R112, R8.reuse, R41, R112 ;  /* 0x0000002908707223 */ /* 0x040fe20000000070 */
[C---:B------:R-:W-:Y:S01]  /*4070*/  FFMA R65, R8.reuse, R42, R65 ;  /* 0x0000002a08417223 */ /* 0x040fe20000000041 */
[----:B------:R-:W-:Y:S01]  /*4080*/  FFMA R106, R8, R43, R106 ;  /* 0x0000002b086a7223 */ /* 0x000fe2000000006a */
[C---:B------:R-:W-:Y:S01]  /*4090*/  FFMA R108, R9.reuse, R40, R108 ;  /* 0x00000028096c7223 */ /* 0x040fe2000000006c */
[----:B--2---:R-:W-:Y:S01]  /*40a0*/  MOV R62, UR16 ;  /* 0x00000010003e7c02 */ /* 0x004fe20008000f00 */
[C---:B------:R-:W-:Y:S01]  /*40b0*/  FFMA R110, R9.reuse, R41, R110 ;  /* 0x00000029096e7223 */ /* 0x040fe2000000006e */
[C---:B------:R-:W-:Y:S01]  /*40c0*/  FFMA R79, R9.reuse, R42, R79 ;  /* 0x0000002a094f7223 */ /* 0x040fe2000000004f */
[----:B------:R-:W-:Y:S01]  /*40d0*/  FFMA R114, R9, R43, R114 ;  /* 0x0000002b09727223 */ /* 0x000fe20000000072 */
[----:B------:R-:W-:Y:S01]  /*40e0*/  IADD3 R99, PT, PT, R99, UR10, R62 ;  /* 0x0000000a63637c10 */ /* 0x000fe2000fffe03e */
        /* <DEDUP_REMOVED lines=16> */
[----:B------:R-:W-:Y:S01]  /*41f0*/  FFMA R93, R34, R40, R93 ;  /* 0x00000028225d7223 */ /* 0x000fe2000000005d */
[-C--:B0-----:R-:W-:Y:S01]  /*4200*/  FFMA R81, R4, R36.reuse, R81 ;  /* 0x0000002404517223 */ /* 0x081fe20000000051 */
[-C--:B------:R-:W-:Y:S01]  /*4210*/  FFMA R120, R5, R36.reuse, R120 ;  /* 0x0000002405787223 */ /* 0x080fe20000000078 */
[-C--:B------:R-:W-:Y:S01]  /*4220*/  FFMA R49, R6, R36.reuse, R49 ;  /* 0x0000002406317223 */ /* 0x080fe20000000031 */
[-C--:B------:R-:W-:Y:S01]  /*4230*/  FFMA R80, R7, R36.reuse, R80 ;  /* 0x0000002407507223 */ /* 0x080fe20000000050 */
[-C--:B-1----:R-:W-:Y:S01]  /*4240*/  FFMA R53, R12, R36.reuse, R53 ;  /* 0x000000240c357223 */ /* 0x082fe20000000035 */
[-C--:B------:R-:W-:Y:S01]  /*4250*/  FFMA R54, R13, R36.reuse, R54 ;  /* 0x000000240d367223 */ /* 0x080fe20000000036 */
[----:B------:R-:W-:Y:S01]  /*4260*/  FFMA R3, R14, R36, R3 ;  /* 0x000000240e037223 */ /* 0x000fe20000000003 */
        /* <DEDUP_REMOVED lines=8> */
[----:B------:R-:W0:Y:S04]  /*42f0*/  LDS.128 R8, [R52+0x1b00] ;  /* 0x001b000034087984 */ /* 0x000e280000000c00 */
[----:B------:R-:W-:Y:S04]  /*4300*/  LDS.128 R32, [R44+0x1c00] ;  /* 0x001c00002c207984 */ /* 0x000fe80000000c00 */
[----:B------:R-:W1:Y:S04]  /*4310*/  LDS.128 R40, [R52+0x1c00] ;  /* 0x001c000034287984 */ /* 0x000e680000000c00 */
[----:B------:R-:W2:Y:S01]  /*4320*/  LDS.128 R60, [R44+0x1d00] ;  /* 0x001d00002c3c7984 */ /* 0x000ea20000000c00 */
        /* <DEDUP_REMOVED lines=43> */
[-C--:B------:R-:W-:Y:S01]  /*45e0*/  FFMA R80, R35, R40.reuse, R80 ;  /* 0x0000002823507223 */ /* 0x080fe20000000050 */
[-C--:B--2---:R-:W-:Y:S01]  /*45f0*/  FFMA R53, R60, R40.reuse, R53 ;  /* 0x000000283c357223 */ /* 0x084fe20000000035 */
        /* <DEDUP_REMOVED lines=15> */
[C---:B------:R-:W-:Y:S01]  /*46f0*/  FFMA R92, R15.reuse, R8, R92 ;  /* 0x000000080f5c7223 */ /* 0x040fe2000000005c */
[C---:B------:R-:W-:Y:S01]  /*4700*/  FFMA R90, R15.reuse, R9, R90 ;  /* 0x000000090f5a7223 */ /* 0x040fe2000000005a */
[C---:B------:R-:W-:Y:S01]  /*4710*/  FFMA R87, R15.reuse, R10, R87 ;  /* 0x0000000a0f577223 */ /* 0x040fe20000000057 */
[----:B------:R-:W-:Y:S01]  /*4720*/  FFMA R86, R15, R11, R86 ;  /* 0x0000000b0f567223 */ /* 0x000fe20000000056 */
[----:B------:R-:W-:Y:S01]  /*4730*/  FFMA R40, R63, R40, R36 ;  /* 0x000000283f287223 */ /* 0x000fe20000000024 */
[----:B------:R-:W-:Y:S04]  /*4740*/  LDS.128 R8, [R52+0x1e00] ;  /* 0x001e000034087984 */ /* 0x000fe80000000c00 */
[----:B------:R-:W1:Y:S04]  /*4750*/  LDS.128 R36, [R44+0x1f00] ;  /* 0x001f00002c247984 */ /* 0x000e680000000c00 */
[----:B------:R-:W2:Y:S01]  /*4760*/  LDS.128 R12, [R44+0x1e00] ;  /* 0x001e00002c0c7984 */ /* 0x000ea20000000c00 */
[-C--:B------:R-:W-:Y:S01]  /*4770*/  FFMA R0, R61, R41.reuse, R0 ;  /* 0x000000293d007223 */ /* 0x080fe20000000000 */
[----:B------:R-:W-:Y:S01]  /*4780*/  UISETP.GE.AND UP0, UPT, UR4, UR17, UPT ;  /* 0x000000110400728c */ /* 0x000fe2000bf06270 */
[C---:B------:R-:W-:Y:S01]  /*4790*/  FFMA R47, R62.reuse, R41, R47 ;  /* 0x000000293e2f7223 */ /* 0x040fe2000000002f */
[-C--:B------:R-:W-:Y:S01]  /*47a0*/  FFMA R68, R35, R42.reuse, R68 ;  /* 0x0000002a23447223 */ /* 0x080fe20000000044 */
[CC--:B------:R-:W-:Y:S01]  /*47b0*/  FFMA R109, R62.reuse, R42.reuse, R109 ;  /* 0x0000002a3e6d7223 */ /* 0x0c0fe2000000006d */
[----:B------:R-:W-:Y:S01]  /*47c0*/  FFMA R101, R62, R43, R101 ;  /* 0x0000002b3e657223 */ /* 0x000fe20000000065 */
[-C--:B------:R-:W-:Y:S01]  /*47d0*/  FFMA R113, R32, R41.reuse, R113 ;  /* 0x0000002920717223 */ /* 0x080fe20000000071 */
[-C--:B------:R-:W-:Y:S01]  /*47e0*/  FFMA R72, R33, R41.reuse, R72 ;  /* 0x0000002921487223 */ /* 0x080fe20000000048 */
[-C--:B------:R-:W-:Y:S01]  /*47f0*/  FFMA R111, R34, R41.reuse, R111 ;  /* 0x00000029226f7223 */ /* 0x080fe2000000006f */
[-C--:B------:R-:W-:Y:S01]  /*4800*/  FFMA R46, R35, R41.reuse, R46 ;  /* 0x00000029232e7223 */ /* 0x080fe2000000002e */
[-C--:B------:R-:W-:Y:S01]  /*4810*/  FFMA R75, R60, R41.reuse, R75 ;  /* 0x000000293c4b7223 */ /* 0x080fe2000000004b */
[----:B------:R-:W-:Y:S01]  /*4820*/  FFMA R118, R63, R41, R118 ;  /* 0x000000293f767223 */ /* 0x000fe20000000076 */
[----:B------:R-:W-:Y:S01]  /*4830*/  UIADD3 UR6, UPT, UPT, UR9, UR16, URZ ;  /* 0x0000001009067290 */ /* 0x000fe2000fffe0ff */
[-C--:B------:R-:W-:Y:S01]  /*4840*/  FFMA R82, R33, R42.reuse, R82 ;  /* 0x0000002a21527223 */ /* 0x080fe20000000052 */
[-C--:B------:R-:W-:Y:S01]  /*4850*/  FFMA R56, R61, R42.reuse, R56 ;  /* 0x0000002a3d387223 */ /* 0x080fe20000000038 */
[-C--:B------:R-:W-:Y:S01]  /*4860*/  FFMA R2, R63, R42.reuse, R2 ;  /* 0x0000002a3f027223 */ /* 0x080fe20000000002 */
[----:B------:R-:W-:Y:S01]  /*4870*/  IADD3 R70, P4, PT, R124, 0x40, RZ ;  /* 0x000000407c467810 */ /* 0x000fe20007f9e0ff */
[-C--:B------:R-:W-:Y:S01]  /*4880*/  FFMA R83, R32, R42.reuse, R83 ;  /* 0x0000002a20537223 */ /* 0x080fe20000000053 */
[-C--:B------:R-:W-:Y:S01]  /*4890*/  FFMA R67, R34, R42.reuse, R67 ;  /* 0x0000002a22437223 */ /* 0x080fe20000000043 */
[----:B------:R-:W-:Y:S01]  /*48a0*/  FFMA R55, R60, R42, R55 ;  /* 0x0000002a3c377223 */ /* 0x000fe20000000037 */
[-C--:B------:R-:W-:Y:S01]  /*48b0*/  FFMA R107, R32, R43.reuse, R107 ;  /* 0x0000002b206b7223 */ /* 0x080fe2000000006b */
[----:B------:R-:W-:Y:S01]  /*48c0*/  FFMA R74, R33, R43, R74 ;  /* 0x0000002b214a7223 */ /* 0x000fe2000000004a */
[C---:B0-----:R-:W-:Y:S01]  /*48d0*/  FFMA R93, R62.reuse, R4, R93 ;  /* 0x000000043e5d7223 */ /* 0x041fe2000000005d */
[C---:B------:R-:W-:Y:S01]  /*48e0*/  FFMA R96, R62.reuse, R5, R96 ;  /* 0x000000053e607223 */ /* 0x040fe20000000060 */
[C---:B------:R-:W-:Y:S01]  /*48f0*/  FFMA R91, R62.reuse, R6, R91 ;  /* 0x000000063e5b7223 */ /* 0x040fe2000000005b */
[----:B------:R-:W-:Y:S01]  /*4900*/  FFMA R94, R62, R7, R94 ;  /* 0x000000073e5e7223 */ /* 0x000fe2000000005e */
[-C--:B------:R-:W-:Y:S01]  /*4910*/  FFMA R105, R34, R43.reuse, R105 ;  /* 0x0000002b22697223 */ /* 0x080fe20000000069 */
[-C--:B------:R-:W-:Y:S01]  /*4920*/  FFMA R48, R35, R43.reuse, R48 ;  /* 0x0000002b23307223 */ /* 0x080fe20000000030 */
[-C--:B------:R-:W-:Y:S01]  /*4930*/  FFMA R103, R60, R43.reuse, R103 ;  /* 0x0000002b3c677223 */ /* 0x080fe20000000067 */
[----:B------:R-:W-:Y:S01]  /*4940*/  FFMA R64, R61, R43, R64 ;  /* 0x0000002b3d407223 */ /* 0x000fe20000000040 */
[-C--:B-1----:R-:W-:Y:S01]  /*4950*/  FFMA R62, R37, R9.reuse, R0 ;  /* 0x00000009253e7223 */ /* 0x082fe20000000000 */
[----:B------:R-:W-:Y:S01]  /*4960*/  FFMA R0, R38, R9, R47 ;  /* 0x0000000926007223 */ /* 0x000fe2000000002f */
[----:B------:R-:W-:Y:S01]  /*4970*/  FFMA R116, R63, R43, R116 ;  /* 0x0000002b3f747223 */ /* 0x000fe20000000074 */
[C---:B------:R-:W-:Y:S01]  /*4980*/  FFMA R57, R60.reuse, R4, R57 ;  /* 0x000000043c397223 */ /* 0x040fe20000000039 */
[----:B--2---:R-:W-:Y:S01]  /*4990*/  FFMA R47, R15, R10, R68 ;  /* 0x0000000a0f2f7223 */ /* 0x004fe20000000044 */
[CC--:B------:R-:W-:Y:S01]  /*49a0*/  FFMA R58, R60.reuse, R5.reuse, R58 ;  /* 0x000000053c3a7223 */ /* 0x0c0fe2000000003a */
[----:B------:R-:W-:Y:S01]  /*49b0*/  FFMA R59, R60, R6, R59 ;  /* 0x000000063c3b7223 */ /* 0x000fe2000000003b */
[C---:B------:R-:W-:Y:S01]  /*49c0*/  FFMA R102, R61.reuse, R4, R102 ;  /* 0x000000043d667223 */ /* 0x040fe20000000066 */
[C---:B------:R-:W-:Y:S01]  /*49d0*/  FFMA R100, R61.reuse, R5, R100 ;  /* 0x000000053d647223 */ /* 0x040fe20000000064 */
[C---:B------:R-:W-:Y:S01]  /*49e0*/  FFMA R95, R61.reuse, R6, R95 ;  /* 0x000000063d5f7223 */ /* 0x040fe2000000005f */
[-C--:B------:R-:W-:Y:S01]  /*49f0*/  FFMA R98, R61, R7.reuse, R98 ;  /* 0x000000073d627223 */ /* 0x080fe20000000062 */
[----:B------:R-:W-:Y:S01]  /*4a00*/  LOP3.LUT R68, R66, 0xf, RZ, 0xc0, !PT ;  /* 0x0000000f42447812 */ /* 0x000fe200078ec0ff */
[CC--:B------:R-:W-:Y:S01]  /*4a10*/  FFMA R97, R32.reuse, R4.reuse, R97 ;  /* 0x0000000420617223 */ /* 0x0c0fe20000000061 */
[-C--:B------:R-:W-:Y:S01]  /*4a20*/  FFMA R106, R32, R7.reuse, R106 ;  /* 0x00000007206a7223 */ /* 0x080fe2000000006a */
[CC--:B------:R-:W-:Y:S01]  /*4a30*/  FFMA R108, R33.reuse, R4.reuse, R108 ;  /* 0x00000004216c7223 */ /* 0x0c0fe2000000006c */
[-C--:B------:R-:W-:Y:S01]  /*4a40*/  FFMA R114, R33, R7.reuse, R114 ;  /* 0x0000000721727223 */ /* 0x080fe20000000072 */
[CC--:B------:R-:W-:Y:S01]  /*4a50*/  FFMA R89, R34.reuse, R4.reuse, R89 ;  /* 0x0000000422597223 */ /* 0x0c0fe20000000059 */
[-C--:B------:R-:W-:Y:S01]  /*4a60*/  FFMA R84, R34, R7.reuse, R84 ;  /* 0x0000000722547223 */ /* 0x080fe20000000054 */
[CC--:B------:R-:W-:Y:S01]  /*4a70*/  FFMA R104, R35.reuse, R4.reuse, R104 ;  /* 0x0000000423687223 */ /* 0x0c0fe20000000068 */
[-C--:B------:R-:W-:Y:S01]  /*4a80*/  FFMA R76, R35, R7.reuse, R76 ;  /* 0x00000007234c7223 */ /* 0x080fe2000000004c */
[-C--:B------:R-:W-:Y:S01]  /*4a90*/  FFMA R60, R60, R7.reuse, R122 ;  /* 0x000000073c3c7223 */ /* 0x080fe2000000007a */
[C---:B------:R-:W-:Y:S01]  /*4aa0*/  FFMA R92, R63.reuse, R4, R92 ;  /* 0x000000043f5c7223 */ /* 0x040fe2000000005c */
[----:B------:R-:W-:Y:S01]  /*4ab0*/  FFMA R86, R63, R7, R86 ;  /* 0x000000073f567223 */ /* 0x000fe20000000056 */
[-C--:B------:R-:W-:Y:S01]  /*4ac0*/  FFMA R45, R15, R8.reuse, R80 ;  /* 0x000000080f2d7223 */ /* 0x080fe20000000050 */
[----:B------:R-:W-:Y:S01]  /*4ad0*/  FFMA R61, R37, R8, R54 ;  /* 0x00000008253d7223 */ /* 0x000fe20000000036 */
[C---:B------:R-:W-:Y:S01]  /*4ae0*/  FFMA R90, R63.reuse, R5, R90 ;  /* 0x000000053f5a7223 */ /* 0x040fe2000000005a */
[----:B------:R-:W-:Y:S01]  /*4af0*/  FFMA R87, R63, R6, R87 ;  /* 0x000000063f577223 */ /* 0x000fe20000000057 */
[----:B------:R-:W-:Y:S01]  /*4b00*/  FFMA R7, R39, R8, R40 ;  /* 0x0000000827077223 */ /* 0x000fe20000000028 */
[-C--:B------:R-:W-:Y:S01]  /*4b10*/  FFMA R80, R12, R9.reuse, R113 ;  /* 0x000000090c507223 */ /* 0x080fe20000000071 */
[-C--:B------:R-:W-:Y:S01]  /*4b20*/  FFMA R72, R13, R9.reuse, R72 ;  /* 0x000000090d487223 */ /* 0x080fe20000000048 */
[-C--:B------:R-:W-:Y:S01]  /*4b30*/  FFMA R44, R14, R9.reuse, R111 ;  /* 0x000000090e2c7223 */ /* 0x080fe2000000006f */
[-C--:B------:R-:W-:Y:S01]  /*4b40*/  FFMA R46, R15, R9.reuse, R46 ;  /* 0x000000090f2e7223 */ /* 0x080fe2000000002e */
[-C--:B------:R-:W-:Y:S01]  /*4b50*/  FFMA R54, R36, R9.reuse, R75 ;  /* 0x0000000924367223 */ /* 0x080fe2000000004b */
[----:B------:R-:W-:Y:S01]  /*4b60*/  FFMA R4, R39, R9, R118 ;  /* 0x0000000927047223 */ /* 0x000fe20000000076 */
[CC--:B------:R-:W-:Y:S01]  /*4b70*/  FFMA R112, R32.reuse, R5.reuse, R112 ;  /* 0x0000000520707223 */ /* 0x0c0fe20000000070 */
[-C--:B------:R-:W-:Y:S01]  /*4b80*/  FFMA R65, R32, R6.reuse, R65 ;  /* 0x0000000620417223 */ /* 0x080fe20000000041 */
[CC--:B------:R-:W-:Y:S01]  /*4b90*/  FFMA R110, R33.reuse, R5.reuse, R110 ;  /* 0x00000005216e7223 */ /* 0x0c0fe2000000006e */
[-C--:B------:R-:W-:Y:S01]  /*4ba0*/  FFMA R79, R33, R6.reuse, R79 ;  /* 0x00000006214f7223 */ /* 0x080fe2000000004f */
[CC--:B------:R-:W-:Y:S01]  /*4bb0*/  FFMA R88, R34.reuse, R5.reuse, R88 ;  /* 0x0000000522587223 */ /* 0x0c0fe20000000058 */
[-C--:B------:R-:W-:Y:S01]  /*4bc0*/  FFMA R85, R34, R6.reuse, R85 ;  /* 0x0000000622557223 */ /* 0x080fe20000000055 */
[C---:B------:R-:W-:Y:S01]  /*4bd0*/  FFMA R78, R35.reuse, R5, R78 ;  /* 0x00000005234e7223 */ /* 0x040fe2000000004e */
[----:B------:R-:W-:Y:S01]  /*4be0*/  FFMA R77, R35, R6, R77 ;  /* 0x00000006234d7223 */ /* 0x000fe2000000004d */
[-C--:B------:R-:W-:Y:S01]  /*4bf0*/  FFMA R81, R12, R8.reuse, R81 ;  /* 0x000000080c517223 */ /* 0x080fe20000000051 */
[CC--:B------:R-:W-:Y:S01]  /*4c00*/  FFMA R73, R13.reuse, R8.reuse, R120 ;  /* 0x000000080d497223 */ /* 0x0c0fe20000000078 */
[-C--:B------:R-:W-:Y:S01]  /*4c10*/  FFMA R49, R14, R8.reuse, R49 ;  /* 0x000000080e317223 */ /* 0x080fe20000000031 */
[-C--:B------:R-:W-:Y:S01]  /*4c20*/  FFMA R53, R36, R8.reuse, R53 ;  /* 0x0000000824357223 */ /* 0x080fe20000000035 */
[----:B------:R-:W-:Y:S01]  /*4c30*/  FFMA R3, R38, R8, R3 ;  /* 0x0000000826037223 */ /* 0x000fe20000000003 */
[----:B------:R0:W1:Y:S01]  /*4c40*/  LDS.128 R40, [R52+0x1f00] ;  /* 0x001f000034287984 */ /* 0x0000620000000c00 */
[-C--:B------:R-:W-:Y:S01]  /*4c50*/  FFMA R75, R13, R10.reuse, R82 ;  /* 0x0000000a0d4b7223 */ /* 0x080fe20000000052 */
[-C--:B------:R-:W-:Y:S01]  /*4c60*/  FFMA R63, R37, R10.reuse, R56 ;  /* 0x0000000a253f7223 */ /* 0x080fe20000000038 */
[-C--:B------:R-:W-:Y:S01]  /*4c70*/  FFMA R9, R39, R10.reuse, R2 ;  /* 0x0000000a27097223 */ /* 0x080fe20000000002 */
[----:B------:R-:W-:Y:S01]  /*4c80*/  IADD3.X R69, PT, PT, RZ, R125, RZ, P4, !PT ;  /* 0x0000007dff457210 */ /* 0x000fe200027fe4ff */
[-C--:B------:R-:W-:Y:S01]  /*4c90*/  FFMA R83, R12, R10.reuse, R83 ;  /* 0x0000000a0c537223 */ /* 0x080fe20000000053 */
[-C--:B------:R-:W-:Y:S01]  /*4ca0*/  FFMA R67, R14, R10.reuse, R67 ;  /* 0x0000000a0e437223 */ /* 0x080fe20000000043 */
[-C--:B------:R-:W-:Y:S01]  /*4cb0*/  FFMA R55, R36, R10.reuse, R55 ;  /* 0x0000000a24377223 */ /* 0x080fe20000000037 */
[----:B------:R-:W-:Y:S01]  /*4cc0*/  FFMA R5, R38, R10, R109 ;  /* 0x0000000a26057223 */ /* 0x000fe2000000006d */
[-C--:B------:R-:W-:Y:S01]  /*4cd0*/  FFMA R82, R12, R11.reuse, R107 ;  /* 0x0000000b0c527223 */ /* 0x080fe2000000006b */
[-C--:B------:R-:W-:Y:S01]  /*4ce0*/  FFMA R74, R13, R11.reuse, R74 ;  /* 0x0000000b0d4a7223 */ /* 0x080fe2000000004a */
[-C--:B0-----:R-:W-:Y:S01]  /*4cf0*/  FFMA R52, R14, R11.reuse, R105 ;  /* 0x0000000b0e347223 */ /* 0x081fe20000000069 */
[-C--:B------:R-:W-:Y:S01]  /*4d00*/  FFMA R48, R15, R11.reuse, R48 ;  /* 0x0000000b0f307223 */ /* 0x080fe20000000030 */
[-C--:B------:R-:W-:Y:S01]  /*4d10*/  FFMA R56, R36, R11.reuse, R103 ;  /* 0x0000000b24387223 */ /* 0x080fe20000000067 */
[-C--:B------:R-:W-:Y:S01]  /*4d20*/  FFMA R64, R37, R11.reuse, R64 ;  /* 0x0000000b25407223 */ /* 0x080fe20000000040 */
[-C--:B------:R-:W-:Y:S01]  /*4d30*/  FFMA R2, R38, R11.reuse, R101 ;  /* 0x0000000b26027223 */ /* 0x080fe20000000065 */
[----:B------:R-:W-:Y:S01]  /*4d40*/  FFMA R6, R39, R11, R116 ;  /* 0x0000000b27067223 */ /* 0x000fe20000000074 */
[----:B------:R-:W-:Y:S01]  /*4d50*/  LEA R8, R68, UR6, 0x4 ;  /* 0x0000000644087c11 */ /* 0x000fe2000f8e20ff */
[----:B------:R-:W-:Y:S06]  /*4d60*/  BRA.U UP0, `(.L_x_0) ;  /* 0x0000000100407547 */ /* 0x000fec000b800000 */
[----:B------:R-:W-:Y:S01]  /*4d70*/  SHF.L.U32 R11, R66, 0xb, RZ ;  /* 0x0000000b420b7819 */ /* 0x000fe200000006ff */
[----:B------:R-:W-:Y:S01]  /*4d80*/  ULOP3.LUT UR11, UR11, 0x1, URZ, 0x3c, !UPT ;  /* 0x000000010b0b7892 */ /* 0x000fe2000f8e3cff */
[----:B------:R-:W-:Y:S02]  /*4d90*/  MOV R10, UR16 ;  /* 0x00000010000a7c02 */ /* 0x000fe40008000f00 */
[----:B------:R-:W-:-:S04]  /*4da0*/  LOP3.LUT R11, R11, 0x1bfc, R66, 0xc8, !PT ;  /* 0x00001bfc0b0b7812 */ /* 0x000fc800078ec842 */
[----:B------:R-:W-:-:S05]  /*4db0*/  IADD3 R11, PT, PT, R10, UR10, R11 ;  /* 0x0000000a0a0b7c10 */ /* 0x000fca000fffe00b */
[----:B-----5:R0:W-:Y:S04]  /*4dc0*/  STS [R11], R28 ;  /* 0x0000001c0b007388 */ /* 0x0201e80000000800 */
[----:B------:R0:W-:Y:S04]  /*4dd0*/  STS [R11+0x200], R29 ;  /* 0x0002001d0b007388 */ /* 0x0001e80000000800 */
[----:B------:R0:W-:Y:S04]  /*4de0*/  STS [R11+0x400], R30 ;  /* 0x0004001e0b007388 */ /* 0x0001e80000000800 */
[----:B------:R0:W-:Y:S04]  /*4df0*/  STS [R11+0x600], R31 ;  /* 0x0006001f0b007388 */ /* 0x0001e80000000800 */
[----:B------:R0:W-:Y:S04]  /*4e00*/  STS [R11+0x100], R16 ;  /* 0x000100100b007388 */ /* 0x0001e80000000800 */
[----:B------:R0:W-:Y:S04]  /*4e10*/  STS [R11+0x300], R17 ;  /* 0x000300110b007388 */ /* 0x0001e80000000800 */
[----:B------:R0:W-:Y:S04]  /*4e20*/  STS [R11+0x500], R18 ;  /* 0x000500120b007388 */ /* 0x0001e80000000800 */
[----:B------:R0:W-:Y:S04]  /*4e30*/  STS [R11+0x700], R19 ;  /* 0x000700130b007388 */ /* 0x0001e80000000800 */
[----:B------:R0:W-:Y:S04]  /*4e40*/  STS.128 [R71+UR6], R20 ;  /* 0x0000001447007988 */ /* 0x0001e80008000c06 */
[----:B------:R0:W-:Y:S01]  /*4e50*/  STS.128 [R71+UR6+0x1000], R24 ;  /* 0x0010001847007988 */ /* 0x0001e20008000c06 */
[----:B------:R-:W-:Y:S06]  /*4e60*/  BAR.SYNC.DEFER_BLOCKING 0x0 ;  /* 0x0000000000007b1d */ /* 0x000fec0000010000 */
.L_x_0:
[----:B------:R-:W2:Y:S01]  /*4e70*/  LDS.128 R32, [R99] ;  /* 0x0000000063207984 */ /* 0x000ea20000000c00 */
[----:B------:R-:W-:Y:S01]  /*4e80*/  UISETP.GE.AND UP0, UPT, UR4, UR17, UPT ;  /* 0x000000110400728c */ /* 0x000fe2000bf06270 */
[C---:B01----:R-:W-:Y:S01]  /*4e90*/  FFMA R71, R13.reuse, R42, R79 ;  /* 0x0000002a0d477223 */ /* 0x043fe2000000004f */
[C---:B------:R-:W-:Y:S01]  /*4ea0*/  FFMA R97, R12.reuse, R40, R97 ;  /* 0x000000280c617223 */ /* 0x040fe20000000061 */
[----:B-----5:R-:W1:Y:S01]  /*4eb0*/  LDS.128 R20, [R99+0x100] ;  /* 0x0001000063147984 */ /* 0x020e620000000c00 */
[C---:B------:R-:W-:Y:S01]  /*4ec0*/  FFMA R112, R12.reuse, R41, R112 ;  /* 0x000000290c707223 */ /* 0x040fe20000000070 */
[C---:B------:R-:W-:Y:S01]  /*4ed0*/  FFMA R103, R12.reuse, R42, R65 ;  /* 0x0000002a0c677223 */ /* 0x040fe20000000041 */
[----:B------:R-:W-:Y:S01]  /*4ee0*/  FFMA R106, R12, R43, R106 ;  /* 0x0000002b0c6a7223 */ /* 0x000fe2000000006a */
[----:B------:R-:W0:Y:S01]  /*4ef0*/  LDS.128 R24, [R8] ;  /* 0x0000000008187984 */ /* 0x000e220000000c00 */
[CC--:B------:R-:W-:Y:S01]  /*4f00*/  FFMA R101, R13.reuse, R40.reuse, R108 ;  /* 0x000000280d657223 */ /* 0x0c0fe2000000006c */
[C---:B------:R-:W-:Y:S01]  /*4f10*/  FFMA R110, R13.reuse, R41, R110 ;  /* 0x000000290d6e7223 */ /* 0x040fe2000000006e */
[----:B------:R-:W-:Y:S01]  /*4f20*/  FFMA R114, R13, R43, R114 ;  /* 0x0000002b0d727223 */ /* 0x000fe20000000072 */
[----:B------:R3:W4:Y:S01]  /*4f30*/  LDS.128 R28, [R8+0x100] ;  /* 0x00010000081c7984 */ /* 0x0007220000000c00 */
        /* <DEDUP_REMOVED lines=17> */
[C---:B---3--:R-:W-:Y:S01]  /*5050*/  FFMA R8, R38.reuse, R41, R96 ;  /* 0x0000002926087223 */ /* 0x048fe20000000060 */
[C---:B------:R-:W-:Y:S01]  /*5060*/  FFMA R13, R38.reuse, R42, R91 ;  /* 0x0000002a260d7223 */ /* 0x040fe2000000005b */
[----:B------:R-:W-:Y:S01]  /*5070*/  FFMA R12, R38, R43, R94 ;  /* 0x0000002b260c7223 */ /* 0x000fe2000000005e */
[C---:B------:R-:W-:Y:S01]  /*5080*/  FFMA R17, R39.reuse, R40, R92 ;  /* 0x0000002827117223 */ /* 0x040fe2000000005c */
[C---:B------:R-:W-:Y:S01]  /*5090*/  FFMA R14, R39.reuse, R41, R90 ;  /* 0x00000029270e7223 */ /* 0x040fe2000000005a */
[C---:B------:R-:W-:Y:S01]  /*50a0*/  FFMA R19, R39.reuse, R42, R87 ;  /* 0x0000002a27137223 */ /* 0x040fe20000000057 */
[----:B------:R-:W-:Y:S01]  /*50b0*/  FFMA R16, R39, R43, R86 ;  /* 0x0000002b27107223 */ /* 0x000fe20000000056 */
[----:B------:R-:W-:-:S02]  /*50c0*/  ULEA UR12, UR18, UR12, 0x4 ;  /* 0x0000000c120c7291 */ /* 0x000fc4000f8e20ff */
[----:B------:R-:W-:Y:S01]  /*50d0*/  ULEA UR5, UR18, UR5, 0x4 ;  /* 0x0000000512057291 */ /* 0x000fe2000f8e20ff */
[----:B--2---:R-:W-:Y:S11]  /*50e0*/  BRA.U !UP0, `(.L_x_1) ;  /* 0xffffffb508e47547 */ /* 0x004ff6000b83ffff */
[----:B-1----:R-:W1:Y:S01]  /*50f0*/  S2R R21, SR_CTAID.X ;  /* 0x0000000000157919 */ /* 0x002e620000002500 */
[----:B------:R-:W2:Y:S01]  /*5100*/  LDCU.64 UR4, c[0x0][0x398] ;  /* 0x00007300ff0477ac */ /* 0x000ea20008000a00 */
[----:B------:R-:W-:Y:S01]  /*5110*/  SHF.R.U32.HI R69, RZ, 0x4, R66 ;  /* 0x00000004ff457819 */ /* 0x000fe20000011642 */
[----:B------:R-:W-:Y:S01]  /*5120*/  BSSY.RECONVERGENT B0, `(.L_x_2) ;  /* 0x00000e7000007945 */ /* 0x000fe20003800200 */
[----:B------:R-:W3:Y:S02]  /*5130*/  S2R R70, SR_CTAID.Y ;  /* 0x0000000000467919 */ /* 0x000ee40000002600 */
[----:B------:R-:W-:Y:S01]  /*5140*/  SHF.L.U32 R69, R69, 0x2, RZ ;  /* 0x0000000245457819 */ /* 0x000fe200000006ff */
[----:B--2---:R-:W-:Y:S01]  /*5150*/  FMUL R39, R52, UR4 ;  /* 0x0000000434277c20 */ /* 0x004fe20008400000 */
[----:B------:R-:W-:Y:S01]  /*5160*/  FMUL R52, R53, UR4 ;  /* 0x0000000435347c20 */ /* 0x000fe20008400000 */
[----:B------:R-:W-:Y:S01]  /*5170*/  FSETP.NEU.AND P2, PT, RZ, UR5, PT ;  /* 0x00000005ff007c0b */ /* 0x000fe2000bf4d000 */
[----:B------:R-:W-:Y:S01]  /*5180*/  FMUL R53, R54, UR4 ;  /* 0x0000000436357c20 */ /* 0x000fe20008400000 */
        /* <DEDUP_REMOVED lines=11> */
[----:B-1----:R-:W-:Y:S01]  /*5240*/  LEA R86, R21, R68, 0x5 ;  /* 0x0000004415567211 */ /* 0x002fe200078e28ff */
[----:B------:R-:W-:Y:S01]  /*5250*/  FMUL R46, R47, UR4 ;  /* 0x000000042f2e7c20 */ /* 0x000fe20008400000 */
[----:B------:R-:W-:Y:S01]  /*5260*/  FMUL R62, R63, UR4 ;  /* 0x000000043f3e7c20 */ /* 0x000fe20008400000 */
[----:B------:R-:W-:Y:S01]  /*5270*/  FMUL R20, R81, UR4 ;  /* 0x0000000451147c20 */ /* 0x000fe20008400000 */
[----:B------:R-:W-:Y:S01]  /*5280*/  FMUL R21, R80, UR4 ;  /* 0x0000000450157c20 */ /* 0x000fe20008400000 */
[----:B------:R-:W-:Y:S01]  /*5290*/  FMUL R22, R83, UR4 ;  /* 0x0000000453167c20 */ /* 0x000fe20008400000 */
[----:B----4-:R-:W-:Y:S01]  /*52a0*/  FMUL R31, R74, UR4 ;  /* 0x000000044a1f7c20 */ /* 0x010fe20008400000 */
        /* <DEDUP_REMOVED lines=17> */
[----:B0-----:R-:W-:Y:S01]  /*53c0*/  FMUL R24, R97, UR4 ;  /* 0x0000000461187c20 */ /* 0x001fe20008400000 */
        /* <DEDUP_REMOVED lines=26> */
[----:B------:R-:W-:-:S02]  /*5570*/  SHF.L.U32 R86, R86, 0x2, RZ ;  /* 0x0000000256567819 */ /* 0x000fc400000006ff */
[----:B---3--:R-:W-:Y:S01]  /*5580*/  LEA R70, R70, R69, 0x7 ;  /* 0x0000004546467211 */ /* 0x008fe200078e38ff */
[----:B------:R-:W-:Y:S06]  /*5590*/  @!P2 BRA `(.L_x_3) ;  /* 0x0000000400a8a947 */ /* 0x000fec0003800000 */
[----:B------:R-:W0:Y:S01]  /*55a0*/  LDCU UR4, c[0x0][0x3a0] ;  /* 0x00007400ff0477ac */ /* 0x000e220008000800 */
[----:B------:R-:W-:Y:S01]  /*55b0*/  IMAD R0, R69, UR18, RZ ;  /* 0x0000001245007c24 */ /* 0x000fe2000f8e02ff */
[----:B------:R-:W-:Y:S02]  /*55c0*/  ISETP.GE.U32.AND P1, PT, R86, UR18, PT ;  /* 0x0000001256007c0c */ /* 0x000fe4000bf26070 */
[----:B------:R-:W-:Y:S02]  /*55d0*/  MOV R2, UR7 ;  /* 0x0000000700027c02 */ /* 0x000fe40008000f00 */
[----:B------:R-:W-:Y:S02]  /*55e0*/  SHF.R.S32.HI R11, RZ, 0x2, R0 ;  /* 0x00000002ff0b7819 */ /* 0x000fe40000011400 */
[----:B------:R-:W-:Y:S02]  /*55f0*/  MOV R3, UR8 ;  /* 0x0000000800037c02 */ /* 0x000fe40008000f00 */
[----:B------:R-:W-:-:S05]  /*5600*/  IADD3 R9, PT, PT, R68, R11, RZ ;  /* 0x0000000b44097210 */ /* 0x000fca0007ffe0ff */
[----:B------:R-:W-:Y:S01]  /*5610*/  IMAD.WIDE R8, R9, 0x10, R2 ;  /* 0x0000001009087825 */ /* 0x000fe200078e0202 */
[----:B0-----:R-:W-:-:S13]  /*5620*/  ISETP.LT.U32.AND P3, PT, R70, UR4, !P1 ;  /* 0x0000000446007c0c */ /* 0x001fda000cf61070 */
[----:B------:R-:W2:Y:S01]  /*5630*/  @P3 LDG.E.128 R12, desc[UR14][R8.64] ;  /* 0x0000000e080c3981 */ /* 0x000ea2000c1e1d00 */
[----:B------:R-:W-:Y:S02]  /*5640*/  IADD3 R10, PT, PT, R86, 0x40, RZ ;  /* 0x00000040560a7810 */ /* 0x000fe40007ffe0ff */
[----:B------:R-:W-:Y:S02]  /*5650*/  IADD3 R16, P4, PT, R68, R11, RZ ;  /* 0x0000000b44107210 */ /* 0x000fe40007f9e0ff */
[----:B------:R-:W-:Y:S02]  /*5660*/  ISETP.GE.U32.AND P0, PT, R10, UR18, PT ;  /* 0x000000120a007c0c */ /* 0x000fe4000bf06070 */
[----:B------:R-:W-:Y:S02]  /*5670*/  LEA.HI.X.SX32 R11, R11, RZ, 0x1, P4 ;  /* 0x000000ff0b0b7211 */ /* 0x000fe400020f0eff */
[----:B------:R-:W-:Y:S02]  /*5680*/  ISETP.GE.U32.OR P4, PT, R70, UR4, P0 ;  /* 0x0000000446007c0c */ /* 0x000fe40008786470 */
[----:B------:R-:W-:-:S04]  /*5690*/  LEA R10, P5, R16, UR7, 0x4 ;  /* 0x00000007100a7c11 */ /* 0x000fc8000f8a20ff */
[----:B------:R-:W-:Y:S01]  /*56a0*/  LEA.HI.X R11, R16, UR8, R11, 0x4, P5 ;  /* 0x00000008100b7c11 */ /* 0x000fe2000a8f240b */
[----:B--2---:R-:W-:Y:S01]  /*56b0*/  @P3 FFMA R12, R12, UR5, R20 ;  /* 0x000000050c0c3c23 */ /* 0x004fe20008000014 */
[----:B------:R-:W-:Y:S01]  /*56c0*/  @P3 FFMA R13, R13, UR5, R21 ;  /* 0x000000050d0d3c23 */ /* 0x000fe20008000015 */
[----:B------:R-:W-:Y:S01]  /*56d0*/  @P3 FFMA R14, R14, UR5, R22 ;  /* 0x000000050e0e3c23 */ /* 0x000fe20008000016 */
[----:B------:R-:W-:-:S05]  /*56e0*/  @P3 FFMA R15, R15, UR5, R23 ;  /* 0x000000050f0f3c23 */ /* 0x000fca0008000017 */
[----:B------:R0:W-:Y:S04]  /*56f0*/  @P3 STG.E.128 desc[UR14][R10.64], R12 ;  /* 0x0000000c0a003986 */ /* 0x0001e8000c101d0e */
[----:B------:R1:W2:Y:S01]  /*5700*/  @!P4 LDG.E.128 R16, desc[UR14][R8.64+0x100] ;  /* 0x0001000e0810c981 */ /* 0x0002a2000c1e1d00 */
[----:B------:R-:W-:Y:S02]  /*5710*/  IADD3 R20, PT, PT, R0, UR18, RZ ;  /* 0x0000001200147c10 */ /* 0x000fe4000fffe0ff */
[----:B------:R-:W-:Y:S02]  /*5720*/  IADD3 R0, PT, PT, R70, 0x1, RZ ;  /* 0x0000000146007810 */ /* 0x000fe40007ffe0ff */
[----:B------:R-:W-:Y:S02]  /*5730*/  SHF.R.S32.HI R21, RZ, 0x1f, R20 ;  /* 0x0000001fff157819 */ /* 0x000fe40000011414 */
[----:B------:R-:W-:-:S02]  /*5740*/  ISETP.LT.U32.AND P1, PT, R0, UR4, !P1 ;  /* 0x0000000400007c0c */ /* 0x000fc4000cf21070 */
[----:B------:R-:W-:-:S04]  /*5750*/  LEA.HI R21, R21, R20, RZ, 0x2 ;  /* 0x0000001415157211 */ /* 0x000fc800078f10ff */
[----:B------:R-:W-:-:S04]  /*5760*/  SHF.R.S32.HI R21, RZ, 0x2, R21 ;  /* 0x00000002ff157819 */ /* 0x000fc80000011415 */
[----:B------:R-:W-:-:S05]  /*5770*/  IADD3 R23, PT, PT, R68, R21, RZ ;  /* 0x0000001544177210 */ /* 0x000fca0007ffe0ff */
[----:B-1----:R-:W-:-:S04]  /*5780*/  IMAD.WIDE R8, R23, 0x10, R2 ;  /* 0x0000001017087825 */ /* 0x002fc800078e0202 */
[----:B--2---:R-:W-:Y:S01]  /*5790*/  @!P4 FFMA R16, R16, UR5, R24 ;  /* 0x000000051010cc23 */ /* 0x004fe20008000018 */
[----:B------:R-:W-:Y:S01]  /*57a0*/  @!P4 FFMA R17, R17, UR5, R25 ;  /* 0x000000051111cc23 */ /* 0x000fe20008000019 */
[----:B------:R-:W-:Y:S01]  /*57b0*/  @!P4 FFMA R18, R18, UR5, R26 ;  /* 0x000000051212cc23 */ /* 0x000fe2000800001a */
[----:B------:R-:W-:-:S05]  /*57c0*/  @!P4 FFMA R19, R19, UR5, R27 ;  /* 0x000000051313cc23 */ /* 0x000fca000800001b */
[----:B------:R1:W-:Y:S04]  /*57d0*/  @!P4 STG.E.128 desc[UR14][R10.64+0x100], R16 ;  /* 0x000100100a00c986 */ /* 0x0003e8000c101d0e */
[----:B------:R-:W2:Y:S01]  /*57e0*/  @P1 LDG.E.128 R24, desc[UR14][R8.64] ;  /* 0x0000000e08181981 */ /* 0x000ea2000c1e1d00 */
[----:B0-----:R-:W-:Y:S02]  /*57f0*/  IADD3 R13, P3, PT, R68, R21, RZ ;  /* 0x00000015440d7210 */ /* 0x001fe40007f7e0ff */
[----:B------:R-:W-:Y:S02]  /*5800*/  ISETP.GE.U32.OR P4, PT, R0, UR4, P0 ;  /* 0x0000000400007c0c */ /* 0x000fe40008786470 */
[----:B------:R-:W-:Y:S02]  /*5810*/  LEA.HI.X.SX32 R14, R21, RZ, 0x1, P3 ;  /* 0x000000ff150e7211 */ /* 0x000fe400018f0eff */
[----:B------:R-:W-:-:S04]  /*5820*/  LEA R12, P3, R13, UR7, 0x4 ;  /* 0x000000070d0c7c11 */ /* 0x000fc8000f8620ff */
[----:B------:R-:W-:Y:S02]  /*5830*/  LEA.HI.X R13, R13, UR8, R14, 0x4, P3 ;  /* 0x000000080d0d7c11 */ /* 0x000fe400098f240e */
[----:B------:R-:W-:Y:S01]  /*5840*/  IADD3 R20, PT, PT, R20, UR18, RZ ;  /* 0x0000001214147c10 */ /* 0x000fe2000fffe0ff */
[----:B--2---:R-:W-:Y:S01]  /*5850*/  @P1 FFMA R24, R24, UR5, R28 ;  /* 0x0000000518181c23 */ /* 0x004fe2000800001c */
[----:B------:R-:W-:Y:S01]  /*5860*/  @P1 FFMA R25, R25, UR5, R29 ;  /* 0x0000000519191c23 */ /* 0x000fe2000800001d */
[----:B------:R-:W-:Y:S01]  /*5870*/  @P1 FFMA R26, R26, UR5, R30 ;  /* 0x000000051a1a1c23 */ /* 0x000fe2000800001e */
[----:B------:R-:W-:-:S05]  /*5880*/  @P1 FFMA R27, R27, UR5, R31 ;  /* 0x000000051b1b1c23 */ /* 0x000fca000800001f */
[----:B------:R-:W-:Y:S04]  /*5890*/  @P1 STG.E.128 desc[UR14][R12.64], R24 ;  /* 0x000000180c001986 */ /* 0x000fe8000c101d0e */
[----:B-1----:R-:W2:Y:S01]  /*58a0*/  @!P4 LDG.E.128 R8, desc[UR14][R8.64+0x100] ;  /* 0x0001000e0808c981 */ /* 0x002ea2000c1e1d00 */
[----:B------:R-:W-:Y:S02]  /*58b0*/  SHF.R.S32.HI R15, RZ, 0x1f, R20 ;  /* 0x0000001fff0f7819 */ /* 0x000fe40000011414 */
[----:B------:R-:W-:Y:S02]  /*58c0*/  ISETP.GE.U32.AND P1, PT, R86, UR18, PT ;  /* 0x0000001256007c0c */ /* 0x000fe4000bf26070 */
[----:B------:R-:W-:Y:S02]  /*58d0*/  LEA.HI R15, R15, R20, RZ, 0x2 ;  /* 0x000000140f0f7211 */ /* 0x000fe400078f10ff */
[----:B------:R-:W-:-:S02]  /*58e0*/  IADD3 R0, PT, PT, R70, 0x2, RZ ;  /* 0x0000000246007810 */ /* 0x000fc40007ffe0ff */
[----:B------:R-:W-:Y:S02]  /*58f0*/  SHF.R.S32.HI R15, RZ, 0x2, R15 ;  /* 0x00000002ff0f7819 */ /* 0x000fe4000001140f */
[----:B------:R-:W-:Y:S02]  /*5900*/  ISETP.GE.U32.OR P3, PT, R0, UR4, P1 ;  /* 0x0000000400007c0c */ /* 0x000fe40008f66470 */
[----:B------:R-:W-:Y:S01]  /*5910*/  IADD3 R17, PT, PT, R68, R15, RZ ;  /* 0x0000000f44117210 */ /* 0x000fe20007ffe0ff */
[----:B--2---:R-:W-:Y:S01]  /*5920*/  @!P4 FFMA R32, R8, UR5, R32 ;  /* 0x000000050820cc23 */ /* 0x004fe20008000020 */
[----:B------:R-:W-:Y:S01]  /*5930*/  @!P4 FFMA R33, R9, UR5, R33 ;  /* 0x000000050921cc23 */ /* 0x000fe20008000021 */
[----:B------:R-:W-:Y:S01]  /*5940*/  @!P4 FFMA R34, R10, UR5, R34 ;  /* 0x000000050a22cc23 */ /* 0x000fe20008000022 */
[----:B------:R-:W-:Y:S01]  /*5950*/  @!P4 FFMA R35, R11, UR5, R35 ;  /* 0x000000050b23cc23 */ /* 0x000fe20008000023 */
[----:B------:R-:W-:-:S04]  /*5960*/  IMAD.WIDE R8, R17, 0x10, R2 ;  /* 0x0000001011087825 */ /* 0x000fc800078e0202 */
[----:B------:R0:W-:Y:S04]  /*5970*/  @!P4 STG.E.128 desc[UR14][R12.64+0x100], R32 ;  /* 0x000100200c00c986 */ /* 0x0001e8000c101d0e */
[----:B------:R-:W2:Y:S01]  /*5980*/  @!P3 LDG.E.128 R16, desc[UR14][R8.64] ;  /* 0x0000000e0810b981 */ /* 0x000ea2000c1e1d00 */
[----:B------:R-:W-:-:S04]  /*5990*/  IADD3 R11, P4, PT, R68, R15, RZ ;  /* 0x0000000f440b7210 */ /* 0x000fc80007f9e0ff */
[----:B------:R-:W-:Y:S02]  /*59a0*/  LEA.HI.X.SX32 R14, R15, RZ, 0x1, P4 ;  /* 0x000000ff0f0e7211 */ /* 0x000fe400020f0eff */
[----:B------:R-:W-:Y:S02]  /*59b0*/  ISETP.GE.U32.OR P4, PT, R0, UR4, P0 ;  /* 0x0000000400007c0c */ /* 0x000fe40008786470 */
[----:B------:R-:W-:-:S04]  /*59c0*/  LEA R10, P5, R11, UR7, 0x4 ;  /* 0x000000070b0a7c11 */ /* 0x000fc8000f8a20ff */
[----:B------:R-:W-:Y:S01]  /*59d0*/  LEA.HI.X R11, R11, UR8, R14, 0x4, P5 ;  /* 0x000000080b0b7c11 */ /* 0x000fe2000a8f240e */
[----:B--2---:R-:W-:Y:S01]  /*59e0*/  @!P3 FFMA R16, R16, UR5, R36 ;  /* 0x000000051010bc23 */ /* 0x004fe20008000024 */
[----:B------:R-:W-:Y:S01]  /*59f0*/  @!P3 FFMA R17, R17, UR5, R37 ;  /* 0x000000051111bc23 */ /* 0x000fe20008000025 */
[----:B------:R-:W-:Y:S01]  /*5a00*/  @!P3 FFMA R18, R18, UR5, R38 ;  /* 0x000000051212bc23 */ /* 0x000fe20008000026 */
[----:B------:R-:W-:-:S05]  /*5a10*/  @!P3 FFMA R19, R19, UR5, R39 ;  /* 0x000000051313bc23 */ /* 0x000fca0008000027 */
[----:B------:R1:W-:Y:S04]  /*5a20*/  @!P3 STG.E.128 desc[UR14][R10.64], R16 ;  /* 0x000000100a00b986 */ /* 0x0003e8000c101d0e */
[----:B0-----:R-:W2:Y:S01]  /*5a30*/  @!P4 LDG.E.128 R12, desc[UR14][R8.64+0x100] ;  /* 0x0001000e080cc981 */ /* 0x001ea2000c1e1d00 */
[----:B------:R-:W-:Y:S02]  /*5a40*/  IADD3 R20, PT, PT, R20, UR18, RZ ;  /* 0x0000001214147c10 */ /* 0x000fe4000fffe0ff */
[----:B------:R-:W-:Y:S02]  /*5a50*/  IADD3 R0, PT, PT, R70, 0x3, RZ ;  /* 0x0000000346007810 */ /* 0x000fe40007ffe0ff */
[----:B------:R-:W-:Y:S02]  /*5a60*/  SHF.R.S32.HI R21, RZ, 0x1f, R20 ;  /* 0x0000001fff157819 */ /* 0x000fe40000011414 */
[----:B------:R-:W-:-:S02]  /*5a70*/  ISETP.GE.U32.OR P3, PT, R0, UR4, P1 ;  /* 0x0000000400007c0c */ /* 0x000fc40008f66470 */
[----:B------:R-:W-:-:S04]  /*5a80*/  LEA.HI R21, R21, R20, RZ, 0x2 ;  /* 0x0000001415157211 */ /* 0x000fc800078f10ff */
[----:B------:R-:W-:-:S04]  /*5a90*/  SHF.R.S32.HI R21, RZ, 0x2, R21 ;  /* 0x00000002ff157819 */ /* 0x000fc80000011415 */
[----:B------:R-:W-:-:S05]  /*5aa0*/  IADD3 R23, PT, PT, R68, R21, RZ ;  /* 0x0000001544177210 */ /* 0x000fca0007ffe0ff */
[----:B------:R-:W-:-:S04]  /*5ab0*/  IMAD.WIDE R2, R23, 0x10, R2 ;  /* 0x0000001017027825 */ /* 0x000fc800078e0202 */
[----:B--2---:R-:W-:Y:S01]  /*5ac0*/  @!P4 FFMA R12, R12, UR5, R40 ;  /* 0x000000050c0ccc23 */ /* 0x004fe20008000028 */
[----:B------:R-:W-:Y:S01]  /*5ad0*/  @!P4 FFMA R13, R13, UR5, R41 ;  /* 0x000000050d0dcc23 */ /* 0x000fe20008000029 */
[----:B------:R-:W-:Y:S01]  /*5ae0*/  @!P4 FFMA R14, R14, UR5, R42 ;  /* 0x000000050e0ecc23 */ /* 0x000fe2000800002a */
[----:B------:R-:W-:-:S05]  /*5af0*/  @!P4 FFMA R15, R15, UR5, R43 ;  /* 0x000000050f0fcc23 */ /* 0x000fca000800002b */
[----:B------:R0:W-:Y:S04]  /*5b00*/  @!P4 STG.E.128 desc[UR14][R10.64+0x100], R12 ;  /* 0x0001000c0a00c986 */ /* 0x0001e8000c101d0e */
[----:B-1----:R-:W2:Y:S01]  /*5b10*/  @!P3 LDG.E.128 R16, desc[UR14][R2.64] ;  /* 0x0000000e0210b981 */ /* 0x002ea2000c1e1d00 */
[----:B------:R-:W-:-:S04]  /*5b20*/  IADD3 R9, P4, PT, R68, R21, RZ ;  /* 0x0000001544097210 */ /* 0x000fc80007f9e0ff */
[----:B------:R-:W-:Y:S02]  /*5b30*/  LEA.HI.X.SX32 R20, R21, RZ, 0x1, P4 ;  /* 0x000000ff15147211 */ /* 0x000fe400020f0eff */
[----:B------:R-:W-:-:S04]  /*5b40*/  LEA R8, P4, R9, UR7, 0x4 ;  /* 0x0000000709087c11 */ /* 0x000fc8000f8820ff */
[----:B------:R-:W-:Y:S01]  /*5b50*/  LEA.HI.X R9, R9, UR8, R20, 0x4, P4 ;  /* 0x0000000809097c11 */ /* 0x000fe2000a0f2414 */
[----:B--2---:R-:W-:Y:S01]  /*5b60*/  @!P3 FFMA R16, R16, UR5, R44 ;  /* 0x000000051010bc23 */ /* 0x004fe2000800002c */
[----:B------:R-:W-:Y:S01]  /*5b70*/  @!P3 FFMA R17, R17, UR5, R45 ;  /* 0x000000051111bc23 */ /* 0x000fe2000800002d */
[----:B------:R-:W-:Y:S01]  /*5b80*/  @!P3 FFMA R18, R18, UR5, R46 ;  /* 0x000000051212bc23 */ /* 0x000fe2000800002e */
[----:B------:R-:W-:-:S05]  /*5b90*/  @!P3 FFMA R19, R19, UR5, R47 ;  /* 0x000000051313bc23 */ /* 0x000fca000800002f */
[----:B------:R0:W-:Y:S01]  /*5ba0*/  @!P3 STG.E.128 desc[UR14][R8.64], R16 ;  /* 0x000000100800b986 */ /* 0x0001e2000c101d0e */
[----:B------:R-:W-:-:S13]  /*5bb0*/  ISETP.GE.U32.OR P3, PT, R0, UR4, P0 ;  /* 0x0000000400007c0c */ /* 0x000fda0008766470 */
[----:B------:R-:W-:Y:S05]  /*5bc0*/  @P3 BRA `(.L_x_4) ;  /* 0x0000000000f03947 */ /* 0x000fea0003800000 */
[----:B0-----:R-:W2:Y:S02]  /*5bd0*/  LDG.E.128 R12, desc[UR14][R2.64+0x100] ;  /* 0x0001000e020c7981 */ /* 0x001ea4000c1e1d00 */
[----:B--2---:R-:W-:Y:S01]  /*5be0*/  FFMA R12, R12, UR5, R48 ;  /* 0x000000050c0c7c23 */ /* 0x004fe20008000030 */
[----:B------:R-:W-:Y:S01]  /*5bf0*/  FFMA R13, R13, UR5, R49 ;  /* 0x000000050d0d7c23 */ /* 0x000fe20008000031 */
[----:B------:R-:W-:Y:S01]  /*5c00*/  FFMA R14, R14, UR5, R50 ;  /* 0x000000050e0e7c23 */ /* 0x000fe20008000032 */
[----:B------:R-:W-:-:S05]  /*5c10*/  FFMA R15, R15, UR5, R51 ;  /* 0x000000050f0f7c23 */ /* 0x000fca0008000033 */
[----:B------:R2:W-:Y:S01]  /*5c20*/  STG.E.128 desc[UR14][R8.64+0x100], R12 ;  /* 0x0001000c08007986 */ /* 0x0005e2000c101d0e */
[----:B------:R-:W-:Y:S05]  /*5c30*/  BRA `(.L_x_4) ;  /* 0x0000000000d47947 */ /* 0x000fea0003800000 */
.L_x_3:
[----:B------:R-:W0:Y:S01]  /*5c40*/  LDCU UR4, c[0x0][0x3a0] ;  /* 0x00007400ff0477ac */ /* 0x000e220008000800 */
[----:B------:R-:W-:Y:S01]  /*5c50*/  IMAD R0, R69, UR18, RZ ;  /* 0x0000001245007c24 */ /* 0x000fe2000f8e02ff */
[C---:B------:R-:W-:Y:S02]  /*5c60*/  IADD3 R2, PT, PT, R86.reuse, 0x40, RZ ;  /* 0x0000004056027810 */ /* 0x040fe40007ffe0ff */
[----:B------:R-:W-:Y:S02]  /*5c70*/  ISETP.GE.U32.AND P1, PT, R86, UR18, PT ;  /* 0x0000001256007c0c */ /* 0x000fe4000bf26070 */
[----:B------:R-:W-:Y:S02]  /*5c80*/  SHF.R.S32.HI R3, RZ, 0x2, R0 ;  /* 0x00000002ff037819 */ /* 0x000fe40000011400 */
[----:B------:R-:W-:Y:S02]  /*5c90*/  IADD3 R8, PT, PT, R0, UR18, RZ ;  /* 0x0000001200087c10 */ /* 0x000fe4000fffe0ff */
[----:B------:R-:W-:-:S02]  /*5ca0*/  IADD3 R0, P3, PT, R68, R3, RZ ;  /* 0x0000000344007210 */ /* 0x000fc40007f7e0ff */
[----:B------:R-:W-:Y:S02]  /*5cb0*/  ISETP.GE.U32.AND P0, PT, R2, UR18, PT ;  /* 0x0000001202007c0c */ /* 0x000fe4000bf06070 */
[----:B------:R-:W-:Y:S02]  /*5cc0*/  SHF.R.S32.HI R9, RZ, 0x1f, R8 ;  /* 0x0000001fff097819 */ /* 0x000fe40000011408 */
[----:B------:R-:W-:Y:S02]  /*5cd0*/  LEA.HI.X.SX32 R3, R3, RZ, 0x1, P3 ;  /* 0x000000ff03037211 */ /* 0x000fe400018f0eff */
[----:B0-----:R-:W-:Y:S02]  /*5ce0*/  ISETP.GE.U32.OR P4, PT, R70, UR4, P1 ;  /* 0x0000000446007c0c */ /* 0x001fe40008f86470 */
[----:B------:R-:W-:Y:S02]  /*5cf0*/  LEA R2, P5, R0, UR7, 0x4 ;  /* 0x0000000700027c11 */ /* 0x000fe4000f8a20ff */
[----:B------:R-:W-:-:S02]  /*5d00*/  ISETP.GE.U32.OR P3, PT, R70, UR4, P0 ;  /* 0x0000000446007c0c */ /* 0x000fc40008766470 */
[----:B------:R-:W-:Y:S02]  /*5d10*/  IADD3 R11, PT, PT, R8, UR18, RZ ;  /* 0x00000012080b7c10 */ /* 0x000fe4000fffe0ff */
[----:B------:R-:W-:Y:S02]  /*5d20*/  LEA.HI R9, R9, R8, RZ, 0x2 ;  /* 0x0000000809097211 */ /* 0x000fe400078f10ff */
[----:B------:R-:W-:Y:S02]  /*5d30*/  LEA.HI.X R3, R0, UR8, R3, 0x4, P5 ;  /* 0x0000000800037c11 */ /* 0x000fe4000a8f2403 */
[----:B------:R-:W-:Y:S02]  /*5d40*/  SHF.R.S32.HI R0, RZ, 0x1f, R11 ;  /* 0x0000001fff007819 */ /* 0x000fe4000001140b */
[----:B------:R-:W-:Y:S01]  /*5d50*/  SHF.R.S32.HI R9, RZ, 0x2, R9 ;  /* 0x00000002ff097819 */ /* 0x000fe20000011409 */
[----:B------:R-:W-:Y:S01]  /*5d60*/  @!P4 STG.E.128 desc[UR14][R2.64], R20 ;  /* 0x000000140200c986 */ /* 0x000fe2000c101d0e */
[----:B------:R-:W-:-:S02]  /*5d70*/  LEA.HI R8, R0, R11, RZ, 0x2 ;  /* 0x0000000b00087211 */ /* 0x000fc400078f10ff */
[----:B------:R-:W-:Y:S01]  /*5d80*/  IADD3 R10, PT, PT, R70, 0x1, RZ ;  /* 0x00000001460a7810 */ /* 0x000fe20007ffe0ff */
[----:B------:R0:W-:Y:S01]  /*5d90*/  @!P3 STG.E.128 desc[UR14][R2.64+0x100], R24 ;  /* 0x000100180200b986 */ /* 0x0001e2000c101d0e */
[----:B------:R-:W-:Y:S02]  /*5da0*/  IADD3 R0, P6, PT, R68, R9, RZ ;  /* 0x0000000944007210 */ /* 0x000fe40007fde0ff */
[----:B------:R-:W-:Y:S02]  /*5db0*/  SHF.R.S32.HI R13, RZ, 0x2, R8 ;  /* 0x00000002ff0d7819 */ /* 0x000fe40000011408 */
[C---:B------:R-:W-:Y:S02]  /*5dc0*/  ISETP.GE.U32.OR P5, PT, R10.reuse, UR4, P1 ;  /* 0x000000040a007c0c */ /* 0x040fe40008fa6470 */
[----:B------:R-:W-:Y:S02]  /*5dd0*/  ISETP.GE.U32.OR P4, PT, R10, UR4, P0 ;  /* 0x000000040a007c0c */ /* 0x000fe40008786470 */
[----:B------:R-:W-:-:S02]  /*5de0*/  LEA.HI.X.SX32 R9, R9, RZ, 0x1, P6 ;  /* 0x000000ff09097211 */ /* 0x000fc400030f0eff */
[----:B------:R-:W-:Y:S02]  /*5df0*/  LEA R8, P3, R0, UR7, 0x4 ;  /* 0x0000000700087c11 */ /* 0x000fe4000f8620ff */
[----:B------:R-:W-:Y:S02]  /*5e00*/  IADD3 R10, PT, PT, R70, 0x2, RZ ;  /* 0x00000002460a7810 */ /* 0x000fe40007ffe0ff */
[----:B------:R-:W-:Y:S02]  /*5e10*/  IADD3 R12, PT, PT, R11, UR18, RZ ;  /* 0x000000120b0c7c10 */ /* 0x000fe4000fffe0ff */
[----:B------:R-:W-:Y:S02]  /*5e20*/  IADD3 R11, P6, PT, R68, R13, RZ ;  /* 0x0000000d440b7210 */ /* 0x000fe40007fde0ff */
[----:B------:R-:W-:Y:S02]  /*5e30*/  LEA.HI.X R9, R0, UR8, R9, 0x4, P3 ;  /* 0x0000000800097c11 */ /* 0x000fe400098f2409 */
[----:B------:R-:W-:-:S02]  /*5e40*/  ISETP.GE.U32.OR P3, PT, R10, UR4, P1 ;  /* 0x000000040a007c0c */ /* 0x000fc40008f66470 */
[----:B------:R-:W-:Y:S01]  /*5e50*/  SHF.R.S32.HI R15, RZ, 0x1f, R12 ;  /* 0x0000001fff0f7819 */ /* 0x000fe2000001140c */
[----:B------:R1:W-:Y:S01]  /*5e60*/  @!P5 STG.E.128 desc[UR14][R8.64], R28 ;  /* 0x0000001c0800d986 */ /* 0x0003e2000c101d0e */
[----:B------:R-:W-:Y:S02]  /*5e70*/  LEA.HI.X.SX32 R0, R13, RZ, 0x1, P6 ;  /* 0x000000ff0d007211 */ /* 0x000fe400030f0eff */
[----:B0-----:R-:W-:Y:S01]  /*5e80*/  LEA R2, P6, R11, UR7, 0x4 ;  /* 0x000000070b027c11 */ /* 0x001fe2000f8c20ff */
[----:B------:R1:W-:Y:S01]  /*5e90*/  @!P4 STG.E.128 desc[UR14][R8.64+0x100], R32 ;  /* 0x000100200800c986 */ /* 0x0003e2000c101d0e */
[----:B------:R-:W-:Y:S02]  /*5ea0*/  LEA.HI R15, R15, R12, RZ, 0x2 ;  /* 0x0000000c0f0f7211 */ /* 0x000fe400078f10ff */
[----:B------:R-:W-:Y:S02]  /*5eb0*/  LEA.HI.X R3, R11, UR8, R0, 0x4, P6 ;  /* 0x000000080b037c11 */ /* 0x000fe4000b0f2400 */
[----:B------:R-:W-:-:S02]  /*5ec0*/  SHF.R.S32.HI R15, RZ, 0x2, R15 ;  /* 0x00000002ff0f7819 */ /* 0x000fc4000001140f */
[----:B------:R-:W-:Y:S01]  /*5ed0*/  IADD3 R0, PT, PT, R70, 0x3, RZ ;  /* 0x0000000346007810 */ /* 0x000fe20007ffe0ff */
[----:B------:R1:W-:Y:S01]  /*5ee0*/  @!P3 STG.E.128 desc[UR14][R2.64], R36 ;  /* 0x000000240200b986 */ /* 0x0003e2000c101d0e */
[----:B------:R-:W-:Y:S02]  /*5ef0*/  ISETP.GE.U32.OR P5, PT, R10, UR4, P0 ;  /* 0x000000040a007c0c */ /* 0x000fe400087a6470 */
[----:B------:R-:W-:Y:S02]  /*5f00*/  IADD3 R11, P4, PT, R68, R15, RZ ;  /* 0x0000000f440b7210 */ /* 0x000fe40007f9e0ff */
[C---:B------:R-:W-:Y:S02]  /*5f10*/  ISETP.GE.U32.OR P6, PT, R0.reuse, UR4, P1 ;  /* 0x0000000400007c0c */ /* 0x040fe40008fc6470 */
[----:B------:R-:W-:Y:S02]  /*5f20*/  ISETP.GE.U32.OR P3, PT, R0, UR4, P0 ;  /* 0x0000000400007c0c */ /* 0x000fe40008766470 */
[----:B------:R-:W-:-:S02]  /*5f30*/  LEA.HI.X.SX32 R0, R15, RZ, 0x1, P4 ;  /* 0x000000ff0f007211 */ /* 0x000fc400020f0eff */
[----:B------:R-:W-:-:S03]  /*5f40*/  LEA R10, P4, R11, UR7, 0x4 ;  /* 0x000000070b0a7c11 */ /* 0x000fc6000f8820ff */
[----:B------:R1:W-:Y:S01]  /*5f50*/  @!P5 STG.E.128 desc[UR14][R2.64+0x100], R40 ;  /* 0x000100280200d986 */ /* 0x0003e2000c101d0e */
[----:B------:R-:W-:-:S05]  /*5f60*/  LEA.HI.X R11, R11, UR8, R0, 0x4, P4 ;  /* 0x000000080b0b7c11 */ /* 0x000fca000a0f2400 */
[----:B------:R1:W-:Y:S04]  /*5f70*/  @!P6 STG.E.128 desc[UR14][R10.64], R44 ;  /* 0x0000002c0a00e986 */ /* 0x0003e8000c101d0e */
[----:B------:R1:W-:Y:S02]  /*5f80*/  @!P3 STG.E.128 desc[UR14][R10.64+0x100], R48 ;  /* 0x000100300a00b986 */ /* 0x0003e4000c101d0e */
.L_x_4:
[----:B------:R-:W-:Y:S05]  /*5f90*/  BSYNC.RECONVERGENT B0 ;  /* 0x0000000000007941 */ /* 0x000fea0003800200 */
.L_x_2:
[----:B0-----:R-:W-:Y:S01]  /*5fa0*/  IADD3 R16, PT, PT, R70, 0x40, RZ ;  /* 0x0000004046107810 */ /* 0x001fe20007ffe0ff */
[----:B------:R-:W-:Y:S06]  /*5fb0*/  @!P2 BRA `(.L_x_5) ;  /* 0x00000004009ca947 */ /* 0x000fec0003800000 */
[----:B------:R-:W-:Y:S02]  /*5fc0*/  IADD3 R69, PT, PT, R69, 0x40, RZ ;  /* 0x0000004045457810 */ /* 0x000fe40007ffe0ff */
[----:B------:R-:W-:Y:S02]  /*5fd0*/  ISETP.GE.U32.AND P2, PT, R86, UR18, PT ;  /* 0x0000001256007c0c */ /* 0x000fe4000bf46070 */
[----:B-1----:R-:W-:Y:S01]  /*5fe0*/  MOV R2, UR7 ;  /* 0x0000000700027c02 */ /* 0x002fe20008000f00 */
[----:B------:R-:W-:Y:S01]  /*5ff0*/  IMAD R69, R69, UR18, RZ ;  /* 0x0000001245457c24 */ /* 0x000fe2000f8e02ff */
[----:B------:R-:W-:Y:S02]  /*6000*/  ISETP.LT.U32.AND P3, PT, R16, UR4, !P2 ;  /* 0x0000000410007c0c */ /* 0x000fe4000d761070 */
[----:B------:R-:W-:Y:S02]  /*6010*/  MOV R3, UR8 ;  /* 0x0000000800037c02 */ /* 0x000fe40008000f00 */
[----:B------:R-:W-:-:S04]  /*6020*/  SHF.R.S32.HI R11, RZ, 0x2, R69 ;  /* 0x00000002ff0b7819 */ /* 0x000fc80000011445 */
[----:B--2---:R-:W-:-:S05]  /*6030*/  IADD3 R9, PT, PT, R68, R11, RZ ;  /* 0x0000000b44097210 */ /* 0x004fca0007ffe0ff */
[----:B------:R-:W-:-:S05]  /*6040*/  IMAD.WIDE R8, R9, 0x10, R2 ;  /* 0x0000001009087825 */ /* 0x000fca00078e0202 */
[----:B------:R-:W2:Y:S01]  /*6050*/  @P3 LDG.E.128 R12, desc[UR14][R8.64] ;  /* 0x0000000e080c3981 */ /* 0x000ea2000c1e1d00 */
[----:B------:R-:W-:-:S04]  /*6060*/  IADD3 R0, P4, PT, R68, R11, RZ ;  /* 0x0000000b44007210 */ /* 0x000fc80007f9e0ff */
        /* <DEDUP_REMOVED lines=10> */
[----:B------:R-:W-:-:S04]  /*6110*/  IADD3 R69, PT, PT, R69, UR18, RZ ;  /* 0x0000001245457c10 */ /* 0x000fc8000fffe0ff */
[----:B------:R-:W-:-:S04]  /*6120*/  SHF.R.S32.HI R0, RZ, 0x1f, R69 ;  /* 0x0000001fff007819 */ /* 0x000fc80000011445 */
[----:B------:R-:W-:Y:S02]  /*6130*/  LEA.HI R20, R0, R69, RZ, 0x2 ;  /* 0x0000004500147211 */ /* 0x000fe400078f10ff */
[----:B------:R-:W-:Y:S02]  /*6140*/  IADD3 R0, PT, PT, R70, 0x41, RZ ;  /* 0x0000004146007810 */ /* 0x000fe40007ffe0ff */
[----:B------:R-:W-:Y:S02]  /*6150*/  SHF.R.S32.HI R21, RZ, 0x2, R20 ;  /* 0x00000002ff157819 */ /* 0x000fe40000011414 */
[----:B------:R-:W-:Y:S02]  /*6160*/  ISETP.LT.U32.AND P2, PT, R0, UR4, !P2 ;  /* 0x0000000400007c0c */ /* 0x000fe4000d741070 */
        /* <DEDUP_REMOVED lines=8> */
[----:B0-----:R-:W-:-:S04]  /*61f0*/  IADD3 R13, P3, PT, R68, R21, RZ ;  /* 0x00000015440d7210 */ /* 0x001fc80007f7e0ff */
        /* <DEDUP_REMOVED lines=8> */
[----:B------:R-:W-:Y:S04]  /*6280*/  @P2 STG.E.128 desc[UR14][R12.64], R24 ;  /* 0x000000180c002986 */ /* 0x000fe8000c101d0e */
[----:B-1----:R-:W2:Y:S01]  /*6290*/  @!P3 LDG.E.128 R8, desc[UR14][R8.64+0x100] ;  /* 0x0001000e0808b981 */ /* 0x002ea2000c1e1d00 */
[----:B------:R-:W-:-:S04]  /*62a0*/  IADD3 R69, PT, PT, R69, UR18, RZ ;  /* 0x0000001245457c10 */ /* 0x000fc8000fffe0ff */
[----:B------:R-:W-:-:S04]  /*62b0*/  SHF.R.S32.HI R0, RZ, 0x1f, R69 ;  /* 0x0000001fff007819 */ /* 0x000fc80000011445 */
[----:B------:R-:W-:Y:S02]  /*62c0*/  LEA.HI R14, R0, R69, RZ, 0x2 ;  /* 0x00000045000e7211 */ /* 0x000fe400078f10ff */
[----:B------:R-:W-:Y:S02]  /*62d0*/  IADD3 R0, PT, PT, R70, 0x42, RZ ;  /* 0x0000004246007810 */ /* 0x000fe40007ffe0ff */
        /* <DEDUP_REMOVED lines=35> */
[----:B------:R-:W-:Y:S02]  /*6510*/  IADD3 R68, P2, PT, R68, R21, RZ ;  /* 0x0000001544447210 */ /* 0x000fe40007f5e0ff */
[----:B------:R-:W-:Y:S02]  /*6520*/  ISETP.GE.U32.OR P0, PT, R70, UR4, P0 ;  /* 0x0000000446007c0c */ /* 0x000fe40008706470 */
        /* <DEDUP_REMOVED lines=8> */
[----:B------:R-:W-:Y:S05]  /*65b0*/  @P0 EXIT ;  /* 0x000000000000094d */ /* 0x000fea0003800000 */
[----:B0-----:R-:W2:Y:S02]  /*65c0*/  LDG.E.128 R12, desc[UR14][R2.64+0x100] ;  /* 0x0001000e020c7981 */ /* 0x001ea4000c1e1d00 */
[----:B--2---:R-:W-:Y:S01]  /*65d0*/  FFMA R12, R12, UR5, R4 ;  /* 0x000000050c0c7c23 */ /* 0x004fe20008000004 */
[----:B------:R-:W-:Y:S01]  /*65e0*/  FFMA R13, R13, UR5, R5 ;  /* 0x000000050d0d7c23 */ /* 0x000fe20008000005 */
[----:B------:R-:W-:Y:S01]  /*65f0*/  FFMA R14, R14, UR5, R6 ;  /* 0x000000050e0e7c23 */ /* 0x000fe20008000006 */
[----:B------:R-:W-:-:S05]  /*6600*/  FFMA R15, R15, UR5, R7 ;  /* 0x000000050f0f7c23 */ /* 0x000fca0008000007 */
[----:B------:R-:W-:Y:S01]  /*6610*/  STG.E.128 desc[UR14][R8.64+0x100], R12 ;  /* 0x0001000c08007986 */ /* 0x000fe2000c101d0e */
[----:B------:R-:W-:Y:S05]  /*6620*/  EXIT ;  /* 0x000000000000794d */ /* 0x000fea0003800000 */
.L_x_5:
[----:B------:R-:W-:Y:S02]  /*6630*/  IADD3 R69, PT, PT, R69, 0x40, RZ ;  /* 0x0000004045457810 */ /* 0x000fe40007ffe0ff */
[----:B------:R-:W-:Y:S02]  /*6640*/  ISETP.GE.U32.OR P2, PT, R16, UR4, P1 ;  /* 0x0000000410007c0c */ /* 0x000fe40008f46470 */
[----:B-1----:R-:W-:Y:S01]  /*6650*/  IADD3 R10, PT, PT, R70, 0x41, RZ ;  /* 0x00000041460a7810 */ /* 0x002fe20007ffe0ff */
[----:B------:R-:W-:-:S03]  /*6660*/  IMAD R69, R69, UR18, RZ ;  /* 0x0000001245457c24 */ /* 0x000fc6000f8e02ff */
[----:B------:R-:W-:Y:S02]  /*6670*/  ISETP.GE.U32.OR P5, PT, R10, UR4, P1 ;  /* 0x000000040a007c0c */ /* 0x000fe40008fa6470 */
[----:B------:R-:W-:Y:S02]  /*6680*/  SHF.R.S32.HI R3, RZ, 0x2, R69 ;  /* 0x00000002ff037819 */ /* 0x000fe40000011445 */
[----:B------:R-:W-:Y:S02]  /*6690*/  IADD3 R69, PT, PT, R69, UR18, RZ ;  /* 0x0000001245457c10 */ /* 0x000fe4000fffe0ff */
[----:B------:R-:W-:Y:S02]  /*66a0*/  IADD3 R0, P3, PT, R68, R3, RZ ;  /* 0x0000000344007210 */ /* 0x000fe40007f7e0ff */
[----:B--2---:R-:W-:Y:S02]  /*66b0*/  SHF.R.S32.HI R8, RZ, 0x1f, R69 ;  /* 0x0000001fff087819 */ /* 0x004fe40000011445 */
[----:B------:R-:W-:-:S02]  /*66c0*/  LEA.HI.X.SX32 R3, R3, RZ, 0x1, P3 ;  /* 0x000000ff03037211 */ /* 0x000fc400018f0eff */
[----:B------:R-:W-:Y:S02]  /*66d0*/  LEA.HI R8, R8, R69, RZ, 0x2 ;  /* 0x0000004508087211 */ /* 0x000fe400078f10ff */
[C---:B------:R-:W-:Y:S02]  /*66e0*/  LEA R2, P4, R0.reuse, UR7, 0x4 ;  /* 0x0000000700027c11 */ /* 0x040fe4000f8820ff */
[----:B------:R-:W-:Y:S02]  /*66f0*/  IADD3 R69, PT, PT, R69, UR18, RZ ;  /* 0x0000001245457c10 */ /* 0x000fe4000fffe0ff */
[----:B------:R-:W-:Y:S02]  /*6700*/  SHF.R.S32.HI R9, RZ, 0x2, R8 ;  /* 0x00000002ff097819 */ /* 0x000fe40000011408 */
[----:B------:R-:W-:Y:S02]  /*6710*/  LEA.HI.X R3, R0, UR8, R3, 0x4, P4 ;  /* 0x0000000800037c11 */ /* 0x000fe4000a0f2403 */
[----:B------:R-:W-:-:S02]  /*6720*/  SHF.R.S32.HI R8, RZ, 0x1f, R69 ;  /* 0x0000001fff087819 */ /* 0x000fc40000011445 */
[----:B------:R-:W-:Y:S01]  /*6730*/  IADD3 R0, P6, PT, R68, R9, RZ ;  /* 0x0000000944007210 */ /* 0x000fe20007fde0ff */
[----:B------:R-:W-:Y:S01]  /*6740*/  @!P2 STG.E.128 desc[UR14][R2.64], R52 ;  /* 0x000000340200a986 */ /* 0x000fe2000c101d0e */
[----:B------:R-:W-:Y:S02]  /*6750*/  LEA.HI R11, R8, R69, RZ, 0x2 ;  /* 0x00000045080b7211 */ /* 0x000fe400078f10ff */
[----:B------:R-:W-:Y:S02]  /*6760*/  LEA.HI.X.SX32 R9, R9, RZ, 0x1, P6 ;  /* 0x000000ff09097211 */ /* 0x000fe400030f0eff */
[----:B------:R-:W-:Y:S02]  /*6770*/  LEA R8, P2, R0, UR7, 0x4 ;  /* 0x0000000700087c11 */ /* 0x000fe4000f8420ff */
[----:B------:R-:W-:Y:S02]  /*6780*/  IADD3 R69, PT, PT, R69, UR18, RZ ;  /* 0x0000001245457c10 */ /* 0x000fe4000fffe0ff */
[----:B------:R-:W-:-:S02]  /*6790*/  ISETP.GE.U32.OR P3, PT, R16, UR4, P0 ;  /* 0x0000000410007c0c */ /* 0x000fc40008766470 */
[----:B------:R-:W-:Y:S02]  /*67a0*/  LEA.HI.X R9, R0, UR8, R9, 0x4, P2 ;  /* 0x0000000800097c11 */ /* 0x000fe400090f2409 */
[----:B------:R-:W-:Y:S02]  /*67b0*/  SHF.R.S32.HI R0, RZ, 0x1f, R69 ;  /* 0x0000001fff007819 */ /* 0x000fe40000011445 */
[----:B------:R-:W-:Y:S02]  /*67c0*/  ISETP.GE.U32.OR P4, PT, R10, UR4, P0 ;  /* 0x000000040a007c0c */ /* 0x000fe40008786470 */
[----:B------:R-:W-:Y:S02]  /*67d0*/  LEA.HI R69, R0, R69, RZ, 0x2 ;  /* 0x0000004500457211 */ /* 0x000fe400078f10ff */
[----:B------:R-:W-:Y:S02]  /*67e0*/  SHF.R.S32.HI R11, RZ, 0x2, R11 ;  /* 0x00000002ff0b7819 */ /* 0x000fe4000001140b */
[----:B------:R-:W-:Y:S01]  /*67f0*/  IADD3 R10, PT, PT, R70, 0x42, RZ ;  /* 0x00000042460a7810 */ /* 0x000fe20007ffe0ff */
[----:B------:R0:W-:Y:S01]  /*6800*/  @!P3 STG.E.128 desc[UR14][R2.64+0x100], R56 ;  /* 0x000100380200b986 */ /* 0x0001e2000c101d0e */
[----:B------:R-:W-:-:S02]  /*6810*/  SHF.R.S32.HI R69, RZ, 0x2, R69 ;  /* 0x00000002ff457819 */ /* 0x000fc40000011445 */
[----:B------:R-:W-:Y:S01]  /*6820*/  IADD3 R70, PT, PT, R70, 0x43, RZ ;  /* 0x0000004346467810 */ /* 0x000fe20007ffe0ff */
[----:B------:R1:W-:Y:S01]  /*6830*/  @!P5 STG.E.128 desc[UR14][R8.64], R60 ;  /* 0x0000003c0800d986 */ /* 0x0003e2000c101d0e */
[----:B------:R-:W-:Y:S02]  /*6840*/  IADD3 R0, P6, PT, R68, R11, RZ ;  /* 0x0000000b44007210 */ /* 0x000fe40007fde0ff */
[C---:B------:R-:W-:Y:S01]  /*6850*/  ISETP.GE.U32.OR P3, PT, R10.reuse, UR4, P1 ;  /* 0x000000040a007c0c */ /* 0x040fe20008f66470 */
[----:B------:R1:W-:Y:S01]  /*6860*/  @!P4 STG.E.128 desc[UR14][R8.64+0x100], R64 ;  /* 0x000100400800c986 */ /* 0x0003e2000c101d0e */
[----:B------:R-:W-:Y:S02]  /*6870*/  ISETP.GE.U32.OR P2, PT, R10, UR4, P0 ;  /* 0x000000040a007c0c */ /* 0x000fe40008746470 */
[----:B------:R-:W-:Y:S02]  /*6880*/  IADD3 R68, P5, PT, R68, R69, RZ ;  /* 0x0000004544447210 */ /* 0x000fe40007fbe0ff */
[----:B------:R-:W-:-:S02]  /*6890*/  ISETP.GE.U32.OR P1, PT, R70, UR4, P1 ;  /* 0x0000000446007c0c */ /* 0x000fc40008f26470 */
[----:B------:R-:W-:Y:S02]  /*68a0*/  ISETP.GE.U32.OR P0, PT, R70, UR4, P0 ;  /* 0x0000000446007c0c */ /* 0x000fe40008706470 */
[----:B------:R-:W-:Y:S02]  /*68b0*/  LEA.HI.X.SX32 R11, R11, RZ, 0x1, P6 ;  /* 0x000000ff0b0b7211 */ /* 0x000fe400030f0eff */
[----:B0-----:R-:W-:Y:S02]  /*68c0*/  LEA R2, P6, R0, UR7, 0x4 ;  /* 0x0000000700027c11 */ /* 0x001fe4000f8c20ff */
[----:B------:R-:W-:Y:S02]  /*68d0*/  LEA.HI.X.SX32 R69, R69, RZ, 0x1, P5 ;  /* 0x000000ff45457211 */ /* 0x000fe400028f0eff */
[----:B------:R-:W-:Y:S02]  /*68e0*/  LEA R10, P5, R68, UR7, 0x4 ;  /* 0x00000007440a7c11 */ /* 0x000fe4000f8a20ff */
[----:B------:R-:W-:-:S02]  /*68f0*/  LEA.HI.X R3, R0, UR8, R11, 0x4, P6 ;  /* 0x0000000800037c11 */ /* 0x000fc4000b0f240b */
[----:B------:R-:W-:-:S03]  /*6900*/  LEA.HI.X R11, R68, UR8, R69, 0x4, P5 ;  /* 0x00000008440b7c11 */ /* 0x000fc6000a8f2445 */
[----:B------:R1:W-:Y:S04]  /*6910*/  @!P3 STG.E.128 desc[UR14][R2.64], R72 ;  /* 0x000000480200b986 */ /* 0x0003e8000c101d0e */
[----:B------:R1:W-:Y:S04]  /*6920*/  @!P2 STG.E.128 desc[UR14][R2.64+0x100], R76 ;  /* 0x0001004c0200a986 */ /* 0x0003e8000c101d0e */
[----:B------:R1:W-:Y:S01]  /*6930*/  @!P1 STG.E.128 desc[UR14][R10.64], R80 ;  /* 0x000000500a009986 */ /* 0x0003e2000c101d0e */
[----:B------:R-:W-:Y:S05]  /*6940*/  @P0 EXIT ;  /* 0x000000000000094d */ /* 0x000fea0003800000 */
[----:B------:R-:W-:Y:S01]  /*6950*/  STG.E.128 desc[UR14][R10.64+0x100], R4 ;  /* 0x000100040a007986 */ /* 0x000fe2000c101d0e */
[----:B------:R-:W-:Y:S05]  /*6960*/  EXIT ;  /* 0x000000000000794d */ /* 0x000fea0003800000 */
.L_x_6:
[----:B------:R-:W-:-:S00]  /*6970*/  BRA `(.L_x_6) ;  /* 0xfffffffc00fc7947 */ /* 0x000fc0000383ffff */
[----:B------:R-:W-:-:S00]  /*6980*/  NOP ;  /* 0x0000000000007918 */ /* 0x000fc00000000000 */
[----:B------:R-:W-:-:S00]  /*6990*/  NOP ;  /* 0x0000000000007918 */ /* 0x000fc00000000000 */
[----:B------:R-:W-:-:S00]  /*69a0*/  NOP ;  /* 0x0000000000007918 */ /* 0x000fc00000000000 */
[----:B------:R-:W-:-:S00]  /*69b0*/  NOP ;  /* 0x0000000000007918 */ /* 0x000fc00000000000 */
[----:B------:R-:W-:-:S00]  /*69c0*/  NOP ;  /* 0x0000000000007918 */ /* 0x000fc00000000000 */
[----:B------:R-:W-:-:S00]  /*69d0*/  NOP ;  /* 0x0000000000007918 */ /* 0x000fc00000000000 */
[----:B------:R-:W-:-:S00]  /*69e0*/  NOP ;  /* 0x0000000000007918 */ /* 0x000fc00000000000 */
[----:B------:R-:W-:-:S00]  /*69f0*/  NOP ;  /* 0x0000000000007918 */ /* 0x000fc00000000000 */
.L_x_7:


//--------------------- .nv.shared._Z14gemm_kernel_NNPKfS0_P6float4ffiii --------------------------
	.section	.nv.shared._Z14gemm_kernel_NNPKfS0_P6float4ffiii,"aw",@nobits
	.sectionflags	@""
	.align	16
.nv.shared._Z14gemm_kernel_NNPKfS0_P6float4ffiii:
	.zero		33792


//--------------------- .nv.shared.reserved.0     --------------------------
	.section	.nv.shared.reserved.0,"aw",@nobits
	.weak		__nv_reservedSMEM_offset_0_alias
	.size		__nv_reservedSMEM_offset_0_alias, 0, 64
	.other		__nv_reservedSMEM_offset_0_alias,@"STO_CUDA_RESERVED_SHARED STV_DEFAULT"
__nv_reservedSMEM_offset_0_alias:
	.zero		0
	.zero		64


//--------------------- .nv.constant0._Z14gemm_kernel_NNPKfS0_P6float4ffiii --------------------------
	.section	.nv.constant0._Z14gemm_kernel_NNPKfS0_P6float4ffiii,"a",@progbits
	.sectionflags	@""
	.align	4
.nv.constant0._Z14gemm_kernel_NNPKfS0_P6float4ffiii:
	.zero		940


//--------------------- SYMBOLS --------------------------

	.type		.nv.reservedSmem.offset0,@object
	.size		.nv.reservedSmem.offset0,0x4
	.type		.nv.reservedSmem.cap,@object
	.size		.nv.reservedSmem.cap,0x4
